	.target	sm_90a

	.elftype	@"ET_EXEC"


//--------------------- .note.nv.tkinfo           --------------------------
	.section	.note.nv.tkinfo,"",@"SHT_NOTE"
	.sectionflags	@"SHF_NOTE_NV_TKINFO"
	.tkinfo
        /*0018*/ 	.word	0x00000002
        /*0030*/ 	.string	""
        /*0030*/ 	.string	"ptxas"
        /*0030*/ 	.string	"Cuda compilation tools, release 13.0, V13.0.88"
        /*0030*/ 	.string	"Build cuda_13.0.r13.0/compiler.36424714_0"
        /*0030*/ 	.string	"-arch sm_90a -m 64 "



//--------------------- .note.nv.cuinfo           --------------------------
	.section	.note.nv.cuinfo,"",@"SHT_NOTE"
	.sectionflags	@"SHF_NOTE_NV_CUINFO"
        /*0018*/ 	.short	0x0002
        /*001a*/ 	.short	0x005a
        /*001c*/ 	.short	0x0082
	.zero		2


//--------------------- .nv.info                  --------------------------
	.section	.nv.info,"",@"SHT_CUDA_INFO"
	.align	4


	//----- nvinfo : EIATTR_REGCOUNT
	.align		4
        /*0000*/ 	.byte	0x04, 0x2f
        /*0002*/ 	.short	(.L_15 - .L_14)
	.align		4
.L_14:
        /*0004*/ 	.word	index@(_ZN7cutlass13device_kernelINS_4gemm6kernel13GemmUniversalIN4cute5tupleIJiiiiEEENS1_10collective13CollectiveMmaINS1_34MainloopSm90TmaGmmaWarpSpecializedILi3ENS5_IJNS4_1CILi1EEENSA_ILi8EEESB_EEENS1_35KernelTmaWarpSpecializedCooperativeEEENS5_IJNSA_ILi256EEESG_NSA_ILi32EEEEEENS_10tfloat32_tENS5_IJlSB_lEEESJ_SK_NS4_8TiledMMAINS4_8MMA_AtomIJNS4_4SM904GMMA30MMA_64x256x8_F32TF32TF32_SS_TNILNSO_7ScaleInE1ELSQ_1EEEEEENS4_6LayoutINS5_IJNSA_ILi2EEESB_SB_EEENS5_IJSB_NSA_ILi0EEESW_EEEEENS5_IJNS4_10UnderscoreESZ_SZ_EEEEENS4_23SM90_TMA_LOAD_MULTICASTENS4_14ComposedLayoutINS4_7SwizzleILi3ELi4ELi3EEENS4_18smem_ptr_flag_bitsILi32EEENST_INS5_IJSC_SH_EEENS5_IJSH_SB_EEEEEEEvNS4_8identityENS4_13SM90_TMA_LOADES1B_vS1C_EENS_8epilogue10collective6detail29Sm90TmaWarpSpecializedAdapterINS1G_15DefaultEpilogueISJ_SK_SK_NS1F_6thread17LinearCombinationISJ_Li1EffLNS1K_9ScaleType4KindE0ELNS_15FloatRoundStyleE2ESJ_EENS1_15EpilogueDefaultEEEEEvvEEEEvNT_6ParamsE)
        /*0008*/ 	.word	0x000000a8


	//----- nvinfo : EIATTR_FRAME_SIZE
	.align		4
.L_15:
        /*000c*/ 	.byte	0x04, 0x11
        /*000e*/ 	.short	(.L_17 - .L_16)
	.align		4
.L_16:
        /*0010*/ 	.word	index@(_ZN7cutlass13device_kernelINS_4gemm6kernel13GemmUniversalIN4cute5tupleIJiiiiEEENS1_10collective13CollectiveMmaINS1_34MainloopSm90TmaGmmaWarpSpecializedILi3ENS5_IJNS4_1CILi1EEENSA_ILi8EEESB_EEENS1_35KernelTmaWarpSpecializedCooperativeEEENS5_IJNSA_ILi256EEESG_NSA_ILi32EEEEEENS_10tfloat32_tENS5_IJlSB_lEEESJ_SK_NS4_8TiledMMAINS4_8MMA_AtomIJNS4_4SM904GMMA30MMA_64x256x8_F32TF32TF32_SS_TNILNSO_7ScaleInE1ELSQ_1EEEEEENS4_6LayoutINS5_IJNSA_ILi2EEESB_SB_EEENS5_IJSB_NSA_ILi0EEESW_EEEEENS5_IJNS4_10UnderscoreESZ_SZ_EEEEENS4_23SM90_TMA_LOAD_MULTICASTENS4_14ComposedLayoutINS4_7SwizzleILi3ELi4ELi3EEENS4_18smem_ptr_flag_bitsILi32EEENST_INS5_IJSC_SH_EEENS5_IJSH_SB_EEEEEEEvNS4_8identityENS4_13SM90_TMA_LOADES1B_vS1C_EENS_8epilogue10collective6detail29Sm90TmaWarpSpecializedAdapterINS1G_15DefaultEpilogueISJ_SK_SK_NS1F_6thread17LinearCombinationISJ_Li1EffLNS1K_9ScaleType4KindE0ELNS_15FloatRoundStyleE2ESJ_EENS1_15EpilogueDefaultEEEEEvvEEEEvNT_6ParamsE)
        /*0014*/ 	.word	0x00000790


	//----- nvinfo : EIATTR_MIN_STACK_SIZE
	.align		4
.L_17:
        /*0018*/ 	.byte	0x04, 0x12
        /*001a*/ 	.short	(.L_19 - .L_18)
	.align		4
.L_18:
        /*001c*/ 	.word	index@(_ZN7cutlass13device_kernelINS_4gemm6kernel13GemmUniversalIN4cute5tupleIJiiiiEEENS1_10collective13CollectiveMmaINS1_34MainloopSm90TmaGmmaWarpSpecializedILi3ENS5_IJNS4_1CILi1EEENSA_ILi8EEESB_EEENS1_35KernelTmaWarpSpecializedCooperativeEEENS5_IJNSA_ILi256EEESG_NSA_ILi32EEEEEENS_10tfloat32_tENS5_IJlSB_lEEESJ_SK_NS4_8TiledMMAINS4_8MMA_AtomIJNS4_4SM904GMMA30MMA_64x256x8_F32TF32TF32_SS_TNILNSO_7ScaleInE1ELSQ_1EEEEEENS4_6LayoutINS5_IJNSA_ILi2EEESB_SB_EEENS5_IJSB_NSA_ILi0EEESW_EEEEENS5_IJNS4_10UnderscoreESZ_SZ_EEEEENS4_23SM90_TMA_LOAD_MULTICASTENS4_14ComposedLayoutINS4_7SwizzleILi3ELi4ELi3EEENS4_18smem_ptr_flag_bitsILi32EEENST_INS5_IJSC_SH_EEENS5_IJSH_SB_EEEEEEEvNS4_8identityENS4_13SM90_TMA_LOADES1B_vS1C_EENS_8epilogue10collective6detail29Sm90TmaWarpSpecializedAdapterINS1G_15DefaultEpilogueISJ_SK_SK_NS1F_6thread17LinearCombinationISJ_Li1EffLNS1K_9ScaleType4KindE0ELNS_15FloatRoundStyleE2ESJ_EENS1_15EpilogueDefaultEEEEEvvEEEEvNT_6ParamsE)
        /*0020*/ 	.word	0x00000790
.L_19:


//--------------------- .nv.compat                --------------------------
	.section	.nv.compat,"",@"SHT_CUDA_COMPAT_INFO"
	.align	4
        /*0000*/ 	.byte	0x02, 0x09, 0x01, 0x00, 0x02, 0x02, 0x04, 0x00, 0x02, 0x05, 0x05, 0x00, 0x03, 0x07, 0x01, 0x01
        /*0010*/ 	.byte	0x02, 0x03, 0x01, 0x00, 0x02, 0x06, 0x01, 0x00, 0x04, 0x0b, 0x08, 0x00, 0x00, 0x00, 0x00, 0x00
        /*0020*/ 	.byte	0x00, 0x00, 0x00, 0x00


//--------------------- .nv.info._ZN7cutlass13device_kernelINS_4gemm6kernel13GemmUniversalIN4cute5tupleIJiiiiEEENS1_10collective13CollectiveMmaINS1_34MainloopSm90TmaGmmaWarpSpecializedILi3ENS5_IJNS4_1CILi1EEENSA_ILi8EEESB_EEENS1_35KernelTmaWarpSpecializedCooperativeEEENS5_IJNSA_ILi256EEESG_NSA_ILi32EEEEEENS_10tfloat32_tENS5_IJlSB_lEEESJ_SK_NS4_8TiledMMAINS4_8MMA_AtomIJNS4_4SM904GMMA30MMA_64x256x8_F32TF32TF32_SS_TNILNSO_7ScaleInE1ELSQ_1EEEEEENS4_6LayoutINS5_IJNSA_ILi2EEESB_SB_EEENS5_IJSB_NSA_ILi0EEESW_EEEEENS5_IJNS4_10UnderscoreESZ_SZ_EEEEENS4_23SM90_TMA_LOAD_MULTICASTENS4_14ComposedLayoutINS4_7SwizzleILi3ELi4ELi3EEENS4_18smem_ptr_flag_bitsILi32EEENST_INS5_IJSC_SH_EEENS5_IJSH_SB_EEEEEEEvNS4_8identityENS4_13SM90_TMA_LOADES1B_vS1C_EENS_8epilogue10collective6detail29Sm90TmaWarpSpecializedAdapterINS1G_15DefaultEpilogueISJ_SK_SK_NS1F_6thread17LinearCombinationISJ_Li1EffLNS1K_9ScaleType4KindE0ELNS_15FloatRoundStyleE2ESJ_EENS1_15EpilogueDefaultEEEEEvvEEEEvNT_6ParamsE --------------------------
	.section	.nv.info._ZN7cutlass13device_kernelINS_4gemm6kernel13GemmUniversalIN4cute5tupleIJiiiiEEENS1_10collective13CollectiveMmaINS1_34MainloopSm90TmaGmmaWarpSpecializedILi3ENS5_IJNS4_1CILi1EEENSA_ILi8EEESB_EEENS1_35KernelTmaWarpSpecializedCooperativeEEENS5_IJNSA_ILi256EEESG_NSA_ILi32EEEEEENS_10tfloat32_tENS5_IJlSB_lEEESJ_SK_NS4_8TiledMMAINS4_8MMA_AtomIJNS4_4SM904GMMA30MMA_64x256x8_F32TF32TF32_SS_TNILNSO_7ScaleInE1ELSQ_1EEEEEENS4_6LayoutINS5_IJNSA_ILi2EEESB_SB_EEENS5_IJSB_NSA_ILi0EEESW_EEEEENS5_IJNS4_10UnderscoreESZ_SZ_EEEEENS4_23SM90_TMA_LOAD_MULTICASTENS4_14ComposedLayoutINS4_7SwizzleILi3ELi4ELi3EEENS4_18smem_ptr_flag_bitsILi32EEENST_INS5_IJSC_SH_EEENS5_IJSH_SB_EEEEEEEvNS4_8identityENS4_13SM90_TMA_LOADES1B_vS1C_EENS_8epilogue10collective6detail29Sm90TmaWarpSpecializedAdapterINS1G_15DefaultEpilogueISJ_SK_SK_NS1F_6thread17LinearCombinationISJ_Li1EffLNS1K_9ScaleType4KindE0ELNS_15FloatRoundStyleE2ESJ_EENS1_15EpilogueDefaultEEEEEvvEEEEvNT_6ParamsE,"",@"SHT_CUDA_INFO"
	.sectionflags	@""
	.align	4


	//----- nvinfo : EIATTR_CUDA_API_VERSION
	.align		4
        /*0000*/ 	.byte	0x04, 0x37
        /*0002*/ 	.short	(.L_21 - .L_20)
.L_20:
        /*0004*/ 	.word	0x00000082


	//----- nvinfo : EIATTR_KPARAM_INFO
	.align		4
.L_21:
        /*0008*/ 	.byte	0x04, 0x17
        /*000a*/ 	.short	(.L_23 - .L_22)
.L_22:
        /*000c*/ 	.word	0x00000000
        /*0010*/ 	.short	0x0000
        /*0012*/ 	.short	0x0070
        /*0014*/ 	.byte	0x00, 0xf0, 0x01, 0x10


	//----- nvinfo : EIATTR_SPARSE_MMA_MASK
	.align		4
.L_23:
        /*0018*/ 	.byte	0x03, 0x50
        /*001a*/ 	.short	0x0000


	//----- nvinfo : EIATTR_MAXREG_COUNT
	.align		4
        /*001c*/ 	.byte	0x03, 0x1b
        /*001e*/ 	.short	0x00a8


	//----- nvinfo : EIATTR_NUM_BARRIERS
	.align		4
        /*0020*/ 	.byte	0x02, 0x4c
        /*0022*/ 	.byte	0x01
	.zero		1


	//----- nvinfo : EIATTR_EXTERNS
	.align		4
        /*0024*/ 	.byte	0x04, 0x0f
        /*0026*/ 	.short	(.L_25 - .L_24)


	//   ....[0]....
	.align		4
.L_24:
        /*0028*/ 	.word	index@(__assertfail)


	//----- nvinfo : EIATTR_ANNOTATIONS
	.align		4
.L_25:
        /*002c*/ 	.byte	0x04, 0x55
        /*002e*/ 	.short	(.L_27 - .L_26)


	//   ....[0]....
.L_26:
        /*0030*/ 	.word	0x00000001
        /*0034*/ 	.byte	0x70, 0x09, 0x00, 0x00, 0x01, 0x00, 0x00, 0x00, 0x80, 0x09, 0x00, 0x00, 0x01, 0x00, 0x00, 0x00
        /* <DEDUP_REMOVED lines=726> */
        /*2da4*/ 	.byte	0xc0, 0xa8, 0x01, 0x00, 0x01, 0x00, 0x00, 0x00, 0xe0, 0xa8, 0x01, 0x00


	//----- nvinfo : EIATTR_MERCURY_ISA_VERSION
	.align		4
.L_27:
        /*2db0*/ 	.byte	0x03, 0x5f
        /*2db2*/ 	.short	0x0101


	//----- nvinfo : EIATTR_INT_WARP_WIDE_INSTR_OFFSETS
	.align		4
        /*2db4*/ 	.byte	0x04, 0x31
        /*2db6*/ 	.short	(.L_29 - .L_28)


	//   ....[0]....
.L_28:
        /*2db8*/ 	.word	0x00000530


	//   ....[1]....
        /*2dbc*/ 	.word	0x000005e0


	//   ....[2]....
        /*2dc0*/ 	.word	0x000006c0


	//----- nvinfo : EIATTR_COOP_GROUP_MASK_REGIDS
	.align		4
.L_29:
        /*2dc4*/ 	.byte	0x04, 0x29
        /*2dc6*/ 	.short	(.L_31 - .L_30)


	//   ....[0]....
.L_30:
        /*2dc8*/ 	.word	0xffffffff


	//   ....[1]....
        /*2dcc*/ 	.word	0xffffffff


	//   ....[2]....
        /*2dd0*/ 	.word	0xffffffff


	//   ....[3]....
        /*2dd4*/ 	.word	0xffffffff


	//   ....[4]....
        /*2dd8*/ 	.word	0xffffffff


	//   ....[5]....
        /*2ddc*/ 	.word	0xffffffff


	//----- nvinfo : EIATTR_COOP_GROUP_INSTR_OFFSETS
	.align		4
.L_31:
        /*2de0*/ 	.byte	0x04, 0x28
        /*2de2*/ 	.short	(.L_33 - .L_32)


	//   ....[0]....
.L_32:
        /*2de4*/ 	.word	0x00000070


	//   ....[1]....
        /*2de8*/ 	.word	0x00000080


	//   ....[2]....
        /*2dec*/ 	.word	0x000001a0


	//   ....[3]....
        /*2df0*/ 	.word	0x000003a0


	//   ....[4]....
        /*2df4*/ 	.word	0x000007b0


	//   ....[5]....
        /*2df8*/ 	.word	0x00001380


	//----- nvinfo : EIATTR_REG_RECONFIG
	.align		4
.L_33:
        /*2dfc*/ 	.byte	0x01, 0x54
	.zero		2


	//----- nvinfo : EIATTR_SYSCALL_OFFSETS
	.align		4
        /*2e00*/ 	.byte	0x04, 0x46
        /*2e02*/ 	.short	(.L_35 - .L_34)


	//   ....[0]....
.L_34:
        /*2e04*/ 	.word	0x00001530


	//----- nvinfo : EIATTR_MBARRIER_INSTR_OFFSETS
	.align		4
.L_35:
        /*2e08*/ 	.byte	0x04, 0x39
        /*2e0a*/ 	.short	(.L_37 - .L_36)


	//   ....[0]....
.L_36:
        /*2e0c*/ 	.word	0x00000320
        /*2e10*/ 	.word	0x000000ff
        /*2e14*/ 	.word	0x00000000
        /*2e18*/ 	.short	0x0100
        /*2e1a*/ 	.byte	0x08
	.zero		1


	//   ....[1]....
        /*2e1c*/ 	.word	0x00000330
        /*2e20*/ 	.word	0x000000ff
        /*2e24*/ 	.word	0x00000018
        /*2e28*/ 	.short	0x0100
        /*2e2a*/ 	.byte	0x08
	.zero		1


	//   ....[2]....
        /*2e2c*/ 	.word	0x00000340
        /*2e30*/ 	.word	0x000000ff
        /*2e34*/ 	.word	0x00000008
        /*2e38*/ 	.short	0x0100
        /*2e3a*/ 	.byte	0x08
	.zero		1


	//   ....[3]....
        /*2e3c*/ 	.word	0x00000350
        /*2e40*/ 	.word	0x000000ff
        /*2e44*/ 	.word	0x00000020
        /*2e48*/ 	.short	0x0100
        /*2e4a*/ 	.byte	0x08
	.zero		1


	//   ....[4]....
        /*2e4c*/ 	.word	0x00000360
        /*2e50*/ 	.word	0x000000ff
        /*2e54*/ 	.word	0x00000010
        /*2e58*/ 	.short	0x0100
        /*2e5a*/ 	.byte	0x08
	.zero		1


	//   ....[5]....
        /*2e5c*/ 	.word	0x00000370
        /*2e60*/ 	.word	0x000000ff
        /*2e64*/ 	.word	0x00000028
        /*2e68*/ 	.short	0x0100
        /*2e6a*/ 	.byte	0x08
	.zero		1


	//   ....[6]....
        /*2e6c*/ 	.word	0x00000730
        /*2e70*/ 	.word	0x000000ff
        /*2e74*/ 	.word	0x00000040
        /*2e78*/ 	.short	0x0100
        /*2e7a*/ 	.byte	0x07
	.zero		1


	//   ....[7]....
        /*2e7c*/ 	.word	0x00000760
        /*2e80*/ 	.word	0x000000ff
        /*2e84*/ 	.word	0x00000048
        /*2e88*/ 	.short	0x0100
        /*2e8a*/ 	.byte	0x07
	.zero		1


	//   ....[8]....
        /*2e8c*/ 	.word	0x00001610
        /*2e90*/ 	.word	0x00000004
        /*2e94*/ 	.word	0x00000000
        /*2e98*/ 	.short	0x010a
        /*2e9a*/ 	.byte	0x3f
	.zero		1


	//   ....[9]....
        /*2e9c*/ 	.word	0x00001650
        /*2ea0*/ 	.word	0x00000004
        /*2ea4*/ 	.word	0x00000000
        /*2ea8*/ 	.short	0x010a
        /*2eaa*/ 	.byte	0x3f
	.zero		1


	//   ....[10]....
        /*2eac*/ 	.word	0x00004ca0
        /*2eb0*/ 	.word	0x00000004
        /*2eb4*/ 	.word	0x00000000
        /*2eb8*/ 	.short	0x010a
        /*2eba*/ 	.byte	0x3f
	.zero		1


	//   ....[11]....
        /*2ebc*/ 	.word	0x00004ce0
        /*2ec0*/ 	.word	0x00000004
        /*2ec4*/ 	.word	0x00000000
        /*2ec8*/ 	.short	0x010a
        /*2eca*/ 	.byte	0x3f
	.zero		1


	//   ....[12]....
        /*2ecc*/ 	.word	0x00008dd0
        /*2ed0*/ 	.word	0x00000004
        /*2ed4*/ 	.word	0x00000000
        /*2ed8*/ 	.short	0x0101
        /*2eda*/ 	.byte	0x3f
	.zero		1


	//   ....[13]....
        /*2edc*/ 	.word	0x00008ff0
        /*2ee0*/ 	.word	0x00000000
        /*2ee4*/ 	.word	0x00000000
        /*2ee8*/ 	.short	0x0101
        /*2eea*/ 	.byte	0x3f
	.zero		1


	//   ....[14]....
        /*2eec*/ 	.word	0x0001a440
        /*2ef0*/ 	.word	0x00000008
        /*2ef4*/ 	.word	0x00000018
        /*2ef8*/ 	.short	0x010a
        /*2efa*/ 	.byte	0x3f
	.zero		1


	//   ....[15]....
        /*2efc*/ 	.word	0x0001a7e0
        /*2f00*/ 	.word	0x00000003
        /*2f04*/ 	.word	0x00000048
        /*2f08*/ 	.short	0x0101
        /*2f0a*/ 	.byte	0x3f
	.zero		1


	//   ....[16]....
        /*2f0c*/ 	.word	0x0001afe0
        /*2f10*/ 	.word	0x00000005
        /*2f14*/ 	.word	0x00000000
        /*2f18*/ 	.short	0x010a
        /*2f1a*/ 	.byte	0x3f
	.zero		1


	//   ....[17]....
        /*2f1c*/ 	.word	0x0001b070
        /*2f20*/ 	.word	0x00000005
        /*2f24*/ 	.word	0x00000000
        /*2f28*/ 	.short	0x010a
        /*2f2a*/ 	.byte	0x3f
	.zero		1


	//   ....[18]....
        /*2f2c*/ 	.word	0x0001b100
        /*2f30*/ 	.word	0x00000003
        /*2f34*/ 	.word	0x00000000
        /*2f38*/ 	.short	0x010a
        /*2f3a*/ 	.byte	0x3f
	.zero		1


	//   ....[19]....
        /*2f3c*/ 	.word	0x0001b160
        /*2f40*/ 	.word	0x00000004
        /*2f44*/ 	.word	0x00000000
        /*2f48*/ 	.short	0x010a
        /*2f4a*/ 	.byte	0x3f
	.zero		1


	//   ....[20]....
        /*2f4c*/ 	.word	0x0001b1b0
        /*2f50*/ 	.word	0x00000004
        /*2f54*/ 	.word	0x00000000
        /*2f58*/ 	.short	0x010a
        /*2f5a*/ 	.byte	0x3f
	.zero		1


	//   ....[21]....
        /*2f5c*/ 	.word	0x0001b280
        /*2f60*/ 	.word	0x00000008
        /*2f64*/ 	.word	0x00000018
        /*2f68*/ 	.short	0x010a
        /*2f6a*/ 	.byte	0x3f
	.zero		1


	//   ....[22]....
        /*2f6c*/ 	.word	0x0001b350
        /*2f70*/ 	.word	0x00000005
        /*2f74*/ 	.word	0x00000000
        /*2f78*/ 	.short	0x010a
        /*2f7a*/ 	.byte	0x3f
	.zero		1


	//   ....[23]....
        /*2f7c*/ 	.word	0x0001b3a0
        /*2f80*/ 	.word	0x00000005
        /*2f84*/ 	.word	0x00000000
        /*2f88*/ 	.short	0x010a
        /*2f8a*/ 	.byte	0x3f
	.zero		1


	//----- nvinfo : EIATTR_NUM_MBARRIERS
	.align		4
.L_37:
        /*2f8c*/ 	.byte	0x03, 0x38
        /*2f8e*/ 	.short	0x0008


	//----- nvinfo : EIATTR_EXIT_INSTR_OFFSETS
	.align		4
        /*2f90*/ 	.byte	0x04, 0x1c
        /*2f92*/ 	.short	(.L_39 - .L_38)


	//   ....[0]....
.L_38:
        /*2f94*/ 	.word	0x00000a10


	//   ....[1]....
        /*2f98*/ 	.word	0x000012a0


	//   ....[2]....
        /*2f9c*/ 	.word	0x00019aa0


	//   ....[3]....
        /*2fa0*/ 	.word	0x0001a0c0


	//   ....[4]....
        /*2fa4*/ 	.word	0x0001b150


	//----- nvinfo : EIATTR_MAX_THREADS
	.align		4
.L_39:
        /*2fa8*/ 	.byte	0x04, 0x05
        /*2faa*/ 	.short	(.L_41 - .L_40)
.L_40:
        /*2fac*/ 	.word	0x00000180
        /*2fb0*/ 	.word	0x00000001
        /*2fb4*/ 	.word	0x00000001


	//----- nvinfo : EIATTR_CRS_STACK_SIZE
	.align		4
.L_41:
        /*2fb8*/ 	.byte	0x04, 0x1e
        /*2fba*/ 	.short	(.L_43 - .L_42)
.L_42:
        /*2fbc*/ 	.word	0x00000000


	//----- nvinfo : EIATTR_CBANK_PARAM_SIZE
	.align		4
.L_43:
        /*2fc0*/ 	.byte	0x03, 0x19
        /*2fc2*/ 	.short	0x0470


	//----- nvinfo : EIATTR_PARAM_CBANK
	.align		4
        /*2fc4*/ 	.byte	0x04, 0x0a
        /*2fc6*/ 	.short	(.L_45 - .L_44)
	.align		4
.L_44:
        /*2fc8*/ 	.word	index@(.nv.constant0._ZN7cutlass13device_kernelINS_4gemm6kernel13GemmUniversalIN4cute5tupleIJiiiiEEENS1_10collective13CollectiveMmaINS1_34MainloopSm90TmaGmmaWarpSpecializedILi3ENS5_IJNS4_1CILi1EEENSA_ILi8EEESB_EEENS1_35KernelTmaWarpSpecializedCooperativeEEENS5_IJNSA_ILi256EEESG_NSA_ILi32EEEEEENS_10tfloat32_tENS5_IJlSB_lEEESJ_SK_NS4_8TiledMMAINS4_8MMA_AtomIJNS4_4SM904GMMA30MMA_64x256x8_F32TF32TF32_SS_TNILNSO_7ScaleInE1ELSQ_1EEEEEENS4_6LayoutINS5_IJNSA_ILi2EEESB_SB_EEENS5_IJSB_NSA_ILi0EEESW_EEEEENS5_IJNS4_10UnderscoreESZ_SZ_EEEEENS4_23SM90_TMA_LOAD_MULTICASTENS4_14ComposedLayoutINS4_7SwizzleILi3ELi4ELi3EEENS4_18smem_ptr_flag_bitsILi32EEENST_INS5_IJSC_SH_EEENS5_IJSH_SB_EEEEEEEvNS4_8identityENS4_13SM90_TMA_LOADES1B_vS1C_EENS_8epilogue10collective6detail29Sm90TmaWarpSpecializedAdapterINS1G_15DefaultEpilogueISJ_SK_SK_NS1F_6thread17LinearCombinationISJ_Li1EffLNS1K_9ScaleType4KindE0ELNS_15FloatRoundStyleE2ESJ_EENS1_15EpilogueDefaultEEEEEvvEEEEvNT_6ParamsE)
        /*2fcc*/ 	.short	0x0210
        /*2fce*/ 	.short	0x0470


	//----- nvinfo : EIATTR_SW_WAR
	.align		4
.L_45:
        /*2fd0*/ 	.byte	0x04, 0x36
        /*2fd2*/ 	.short	(.L_47 - .L_46)
.L_46:
        /*2fd4*/ 	.word	0x00000008
.L_47:


//--------------------- .nv.callgraph             --------------------------
	.section	.nv.callgraph,"",@"SHT_CUDA_CALLGRAPH"
	.align	4
	.sectionentsize	8
	.align		4
        /*0000*/ 	.word	0x00000000
	.align		4
        /*0004*/ 	.word	0xffffffff
	.align		4
        /*0008*/ 	.word	index@(_ZN7cutlass13device_kernelINS_4gemm6kernel13GemmUniversalIN4cute5tupleIJiiiiEEENS1_10collective13CollectiveMmaINS1_34MainloopSm90TmaGmmaWarpSpecializedILi3ENS5_IJNS4_1CILi1EEENSA_ILi8EEESB_EEENS1_35KernelTmaWarpSpecializedCooperativeEEENS5_IJNSA_ILi256EEESG_NSA_ILi32EEEEEENS_10tfloat32_tENS5_IJlSB_lEEESJ_SK_NS4_8TiledMMAINS4_8MMA_AtomIJNS4_4SM904GMMA30MMA_64x256x8_F32TF32TF32_SS_TNILNSO_7ScaleInE1ELSQ_1EEEEEENS4_6LayoutINS5_IJNSA_ILi2EEESB_SB_EEENS5_IJSB_NSA_ILi0EEESW_EEEEENS5_IJNS4_10UnderscoreESZ_SZ_EEEEENS4_23SM90_TMA_LOAD_MULTICASTENS4_14ComposedLayoutINS4_7SwizzleILi3ELi4ELi3EEENS4_18smem_ptr_flag_bitsILi32EEENST_INS5_IJSC_SH_EEENS5_IJSH_SB_EEEEEEEvNS4_8identityENS4_13SM90_TMA_LOADES1B_vS1C_EENS_8epilogue10collective6detail29Sm90TmaWarpSpecializedAdapterINS1G_15DefaultEpilogueISJ_SK_SK_NS1F_6thread17LinearCombinationISJ_Li1EffLNS1K_9ScaleType4KindE0ELNS_15FloatRoundStyleE2ESJ_EENS1_15EpilogueDefaultEEEEEvvEEEEvNT_6ParamsE)
	.align		4
        /*000c*/ 	.word	index@(__assertfail)
	.align		4
        /*0010*/ 	.word	0x00000000
	.align		4
        /*0014*/ 	.word	0xfffffffe
	.align		4
        /*0018*/ 	.word	0x00000000
	.align		4
        /*001c*/ 	.word	0xfffffffd
	.align		4
        /*0020*/ 	.word	0x00000000
	.align		4
        /*0024*/ 	.word	0xfffffffc


//--------------------- .nv.constant4             --------------------------
	.section	.nv.constant4,"a",@progbits
	.align	8
	.align		8
.nv.constant4:
        /*0000*/ 	.dword	__assertfail
	.align		8
        /*0008*/ 	.dword	__unnamed_1
	.align		8
        /*0010*/ 	.dword	_ZN40_INTERNAL_d1bfbbec_4_k_cu_f80eb6cd_249624cuda3std3__45__cpo5beginE
	.align		8
        /*0018*/ 	.dword	_ZN40_INTERNAL_d1bfbbec_4_k_cu_f80eb6cd_249624cuda3std3__45__cpo3endE
	.align		8
        /*0020*/ 	.dword	_ZN40_INTERNAL_d1bfbbec_4_k_cu_f80eb6cd_249624cuda3std3__45__cpo6cbeginE
	.align		8
        /*0028*/ 	.dword	_ZN40_INTERNAL_d1bfbbec_4_k_cu_f80eb6cd_249624cuda3std3__45__cpo4cendE
	.align		8
        /*0030*/ 	.dword	_ZN40_INTERNAL_d1bfbbec_4_k_cu_f80eb6cd_249624cuda3std3__442_GLOBAL__N__d1bfbbec_4_k_cu_f80eb6cd_249626ignoreE
	.align		8
        /*0038*/ 	.dword	_ZN40_INTERNAL_d1bfbbec_4_k_cu_f80eb6cd_249624cuda3std3__419piecewise_constructE
	.align		8
        /*0040*/ 	.dword	_ZN40_INTERNAL_d1bfbbec_4_k_cu_f80eb6cd_249624cuda3std3__48in_placeE
	.align		8
        /*0048*/ 	.dword	_ZN40_INTERNAL_d1bfbbec_4_k_cu_f80eb6cd_249624cuda3std6ranges3__45__cpo4swapE
	.align		8
        /*0050*/ 	.dword	_ZN40_INTERNAL_d1bfbbec_4_k_cu_f80eb6cd_249624cuda3std6ranges3__45__cpo9iter_moveE
	.align		8
        /*0058*/ 	.dword	_ZN40_INTERNAL_d1bfbbec_4_k_cu_f80eb6cd_249624cute7productE
	.align		8
        /*0060*/ 	.dword	_ZN40_INTERNAL_d1bfbbec_4_k_cu_f80eb6cd_249624cute1_E
	.align		8
        /*0068*/ 	.dword	$str$22
	.align		8
        /*0070*/ 	.dword	$str$23


//--------------------- .text._ZN7cutlass13device_kernelINS_4gemm6kernel13GemmUniversalIN4cute5tupleIJiiiiEEENS1_10collective13CollectiveMmaINS1_34MainloopSm90TmaGmmaWarpSpecializedILi3ENS5_IJNS4_1CILi1EEENSA_ILi8EEESB_EEENS1_35KernelTmaWarpSpecializedCooperativeEEENS5_IJNSA_ILi256EEESG_NSA_ILi32EEEEEENS_10tfloat32_tENS5_IJlSB_lEEESJ_SK_NS4_8TiledMMAINS4_8MMA_AtomIJNS4_4SM904GMMA30MMA_64x256x8_F32TF32TF32_SS_TNILNSO_7ScaleInE1ELSQ_1EEEEEENS4_6LayoutINS5_IJNSA_ILi2EEESB_SB_EEENS5_IJSB_NSA_ILi0EEESW_EEEEENS5_IJNS4_10UnderscoreESZ_SZ_EEEEENS4_23SM90_TMA_LOAD_MULTICASTENS4_14ComposedLayoutINS4_7SwizzleILi3ELi4ELi3EEENS4_18smem_ptr_flag_bitsILi32EEENST_INS5_IJSC_SH_EEENS5_IJSH_SB_EEEEEEEvNS4_8identityENS4_13SM90_TMA_LOADES1B_vS1C_EENS_8epilogue10collective6detail29Sm90TmaWarpSpecializedAdapterINS1G_15DefaultEpilogueISJ_SK_SK_NS1F_6thread17LinearCombinationISJ_Li1EffLNS1K_9ScaleType4KindE0ELNS_15FloatRoundStyleE2ESJ_EENS1_15EpilogueDefaultEEEEEvvEEEEvNT_6ParamsE --------------------------
	.section	.text._ZN7cutlass13device_kernelINS_4gemm6kernel13GemmUniversalIN4cute5tupleIJiiiiEEENS1_10collective13CollectiveMmaINS1_34MainloopSm90TmaGmmaWarpSpecializedILi3ENS5_IJNS4_1CILi1EEENSA_ILi8EEESB_EEENS1_35KernelTmaWarpSpecializedCooperativeEEENS5_IJNSA_ILi256EEESG_NSA_ILi32EEEEEENS_10tfloat32_tENS5_IJlSB_lEEESJ_SK_NS4_8TiledMMAINS4_8MMA_AtomIJNS4_4SM904GMMA30MMA_64x256x8_F32TF32TF32_SS_TNILNSO_7ScaleInE1ELSQ_1EEEEEENS4_6LayoutINS5_IJNSA_ILi2EEESB_SB_EEENS5_IJSB_NSA_ILi0EEESW_EEEEENS5_IJNS4_10UnderscoreESZ_SZ_EEEEENS4_23SM90_TMA_LOAD_MULTICASTENS4_14ComposedLayoutINS4_7SwizzleILi3ELi4ELi3EEENS4_18smem_ptr_flag_bitsILi32EEENST_INS5_IJSC_SH_EEENS5_IJSH_SB_EEEEEEEvNS4_8identityENS4_13SM90_TMA_LOADES1B_vS1C_EENS_8epilogue10collective6detail29Sm90TmaWarpSpecializedAdapterINS1G_15DefaultEpilogueISJ_SK_SK_NS1F_6thread17LinearCombinationISJ_Li1EffLNS1K_9ScaleType4KindE0ELNS_15FloatRoundStyleE2ESJ_EENS1_15EpilogueDefaultEEEEEvvEEEEvNT_6ParamsE,"ax",@progbits
	.align	128
.text._ZN7cutlass13device_kernelINS_4gemm6kernel13GemmUniversalIN4cute5tupleIJiiiiEEENS1_10collective13CollectiveMmaINS1_34MainloopSm90TmaGmmaWarpSpecializedILi3ENS5_IJNS4_1CILi1EEENSA_ILi8EEESB_EEENS1_35KernelTmaWarpSpecializedCooperativeEEENS5_IJNSA_ILi256EEESG_NSA_ILi32EEEEEENS_10tfloat32_tENS5_IJlSB_lEEESJ_SK_NS4_8TiledMMAINS4_8MMA_AtomIJNS4_4SM904GMMA30MMA_64x256x8_F32TF32TF32_SS_TNILNSO_7ScaleInE1ELSQ_1EEEEEENS4_6LayoutINS5_IJNSA_ILi2EEESB_SB_EEENS5_IJSB_NSA_ILi0EEESW_EEEEENS5_IJNS4_10UnderscoreESZ_SZ_EEEEENS4_23SM90_TMA_LOAD_MULTICASTENS4_14ComposedLayoutINS4_7SwizzleILi3ELi4ELi3EEENS4_18smem_ptr_flag_bitsILi32EEENST_INS5_IJSC_SH_EEENS5_IJSH_SB_EEEEEEEvNS4_8identityENS4_13SM90_TMA_LOADES1B_vS1C_EENS_8epilogue10collective6detail29Sm90TmaWarpSpecializedAdapterINS1G_15DefaultEpilogueISJ_SK_SK_NS1F_6thread17LinearCombinationISJ_Li1EffLNS1K_9ScaleType4KindE0ELNS_15FloatRoundStyleE2ESJ_EENS1_15EpilogueDefaultEEEEEvvEEEEvNT_6ParamsE:
        .type           _ZN7cutlass13device_kernelINS_4gemm6kernel13GemmUniversalIN4cute5tupleIJiiiiEEENS1_10collective13CollectiveMmaINS1_34MainloopSm90TmaGmmaWarpSpecializedILi3ENS5_IJNS4_1CILi1EEENSA_ILi8EEESB_EEENS1_35KernelTmaWarpSpecializedCooperativeEEENS5_IJNSA_ILi256EEESG_NSA_ILi32EEEEEENS_10tfloat32_tENS5_IJlSB_lEEESJ_SK_NS4_8TiledMMAINS4_8MMA_AtomIJNS4_4SM904GMMA30MMA_64x256x8_F32TF32TF32_SS_TNILNSO_7ScaleInE1ELSQ_1EEEEEENS4_6LayoutINS5_IJNSA_ILi2EEESB_SB_EEENS5_IJSB_NSA_ILi0EEESW_EEEEENS5_IJNS4_10UnderscoreESZ_SZ_EEEEENS4_23SM90_TMA_LOAD_MULTICASTENS4_14ComposedLayoutINS4_7SwizzleILi3ELi4ELi3EEENS4_18smem_ptr_flag_bitsILi32EEENST_INS5_IJSC_SH_EEENS5_IJSH_SB_EEEEEEEvNS4_8identityENS4_13SM90_TMA_LOADES1B_vS1C_EENS_8epilogue10collective6detail29Sm90TmaWarpSpecializedAdapterINS1G_15DefaultEpilogueISJ_SK_SK_NS1F_6thread17LinearCombinationISJ_Li1EffLNS1K_9ScaleType4KindE0ELNS_15FloatRoundStyleE2ESJ_EENS1_15EpilogueDefaultEEEEEvvEEEEvNT_6ParamsE,@function
        .size           _ZN7cutlass13device_kernelINS_4gemm6kernel13GemmUniversalIN4cute5tupleIJiiiiEEENS1_10collective13CollectiveMmaINS1_34MainloopSm90TmaGmmaWarpSpecializedILi3ENS5_IJNS4_1CILi1EEENSA_ILi8EEESB_EEENS1_35KernelTmaWarpSpecializedCooperativeEEENS5_IJNSA_ILi256EEESG_NSA_ILi32EEEEEENS_10tfloat32_tENS5_IJlSB_lEEESJ_SK_NS4_8TiledMMAINS4_8MMA_AtomIJNS4_4SM904GMMA30MMA_64x256x8_F32TF32TF32_SS_TNILNSO_7ScaleInE1ELSQ_1EEEEEENS4_6LayoutINS5_IJNSA_ILi2EEESB_SB_EEENS5_IJSB_NSA_ILi0EEESW_EEEEENS5_IJNS4_10UnderscoreESZ_SZ_EEEEENS4_23SM90_TMA_LOAD_MULTICASTENS4_14ComposedLayoutINS4_7SwizzleILi3ELi4ELi3EEENS4_18smem_ptr_flag_bitsILi32EEENST_INS5_IJSC_SH_EEENS5_IJSH_SB_EEEEEEEvNS4_8identityENS4_13SM90_TMA_LOADES1B_vS1C_EENS_8epilogue10collective6detail29Sm90TmaWarpSpecializedAdapterINS1G_15DefaultEpilogueISJ_SK_SK_NS1F_6thread17LinearCombinationISJ_Li1EffLNS1K_9ScaleType4KindE0ELNS_15FloatRoundStyleE2ESJ_EENS1_15EpilogueDefaultEEEEEvvEEEEvNT_6ParamsE,(.L_x_579 - _ZN7cutlass13device_kernelINS_4gemm6kernel13GemmUniversalIN4cute5tupleIJiiiiEEENS1_10collective13CollectiveMmaINS1_34MainloopSm90TmaGmmaWarpSpecializedILi3ENS5_IJNS4_1CILi1EEENSA_ILi8EEESB_EEENS1_35KernelTmaWarpSpecializedCooperativeEEENS5_IJNSA_ILi256EEESG_NSA_ILi32EEEEEENS_10tfloat32_tENS5_IJlSB_lEEESJ_SK_NS4_8TiledMMAINS4_8MMA_AtomIJNS4_4SM904GMMA30MMA_64x256x8_F32TF32TF32_SS_TNILNSO_7ScaleInE1ELSQ_1EEEEEENS4_6LayoutINS5_IJNSA_ILi2EEESB_SB_EEENS5_IJSB_NSA_ILi0EEESW_EEEEENS5_IJNS4_10UnderscoreESZ_SZ_EEEEENS4_23SM90_TMA_LOAD_MULTICASTENS4_14ComposedLayoutINS4_7SwizzleILi3ELi4ELi3EEENS4_18smem_ptr_flag_bitsILi32EEENST_INS5_IJSC_SH_EEENS5_IJSH_SB_EEEEEEEvNS4_8identityENS4_13SM90_TMA_LOADES1B_vS1C_EENS_8epilogue10collective6detail29Sm90TmaWarpSpecializedAdapterINS1G_15DefaultEpilogueISJ_SK_SK_NS1F_6thread17LinearCombinationISJ_Li1EffLNS1K_9ScaleType4KindE0ELNS_15FloatRoundStyleE2ESJ_EENS1_15EpilogueDefaultEEEEEvvEEEEvNT_6ParamsE)
        .other          _ZN7cutlass13device_kernelINS_4gemm6kernel13GemmUniversalIN4cute5tupleIJiiiiEEENS1_10collective13CollectiveMmaINS1_34MainloopSm90TmaGmmaWarpSpecializedILi3ENS5_IJNS4_1CILi1EEENSA_ILi8EEESB_EEENS1_35KernelTmaWarpSpecializedCooperativeEEENS5_IJNSA_ILi256EEESG_NSA_ILi32EEEEEENS_10tfloat32_tENS5_IJlSB_lEEESJ_SK_NS4_8TiledMMAINS4_8MMA_AtomIJNS4_4SM904GMMA30MMA_64x256x8_F32TF32TF32_SS_TNILNSO_7ScaleInE1ELSQ_1EEEEEENS4_6LayoutINS5_IJNSA_ILi2EEESB_SB_EEENS5_IJSB_NSA_ILi0EEESW_EEEEENS5_IJNS4_10UnderscoreESZ_SZ_EEEEENS4_23SM90_TMA_LOAD_MULTICASTENS4_14ComposedLayoutINS4_7SwizzleILi3ELi4ELi3EEENS4_18smem_ptr_flag_bitsILi32EEENST_INS5_IJSC_SH_EEENS5_IJSH_SB_EEEEEEEvNS4_8identityENS4_13SM90_TMA_LOADES1B_vS1C_EENS_8epilogue10collective6detail29Sm90TmaWarpSpecializedAdapterINS1G_15DefaultEpilogueISJ_SK_SK_NS1F_6thread17LinearCombinationISJ_Li1EffLNS1K_9ScaleType4KindE0ELNS_15FloatRoundStyleE2ESJ_EENS1_15EpilogueDefaultEEEEEvvEEEEvNT_6ParamsE,@"STO_CUDA_ENTRY STV_DEFAULT"
_ZN7cutlass13device_kernelINS_4gemm6kernel13GemmUniversalIN4cute5tupleIJiiiiEEENS1_10collective13CollectiveMmaINS1_34MainloopSm90TmaGmmaWarpSpecializedILi3ENS5_IJNS4_1CILi1EEENSA_ILi8EEESB_EEENS1_35KernelTmaWarpSpecializedCooperativeEEENS5_IJNSA_ILi256EEESG_NSA_ILi32EEEEEENS_10tfloat32_tENS5_IJlSB_lEEESJ_SK_NS4_8TiledMMAINS4_8MMA_AtomIJNS4_4SM904GMMA30MMA_64x256x8_F32TF32TF32_SS_TNILNSO_7ScaleInE1ELSQ_1EEEEEENS4_6LayoutINS5_IJNSA_ILi2EEESB_SB_EEENS5_IJSB_NSA_ILi0EEESW_EEEEENS5_IJNS4_10UnderscoreESZ_SZ_EEEEENS4_23SM90_TMA_LOAD_MULTICASTENS4_14ComposedLayoutINS4_7SwizzleILi3ELi4ELi3EEENS4_18smem_ptr_flag_bitsILi32EEENST_INS5_IJSC_SH_EEENS5_IJSH_SB_EEEEEEEvNS4_8identityENS4_13SM90_TMA_LOADES1B_vS1C_EENS_8epilogue10collective6detail29Sm90TmaWarpSpecializedAdapterINS1G_15DefaultEpilogueISJ_SK_SK_NS1F_6thread17LinearCombinationISJ_Li1EffLNS1K_9ScaleType4KindE0ELNS_15FloatRoundStyleE2ESJ_EENS1_15EpilogueDefaultEEEEEvvEEEEvNT_6ParamsE:
[----:B------:R-:W0:Y:S02]  /*0000*/  LDC R1, c[0x0][0x28] ;  /* 0x00000a00ff017b82 */ /* 0x000e240000000800 */
[----:B0-----:R-:W-:Y:S01]  /*0010*/  VIADD R1, R1, 0xfffff870 ;  /* 0xfffff87001017836 */ /* 0x001fe20000000000 */
[----:B------:R-:W0:Y:S01]  /*0020*/  S2R R5, SR_TID.X ;  /* 0x0000000000057919 */ /* 0x000e220000002100 */
[----:B------:R-:W-:Y:S01]  /*0030*/  ELECT P0, URZ, PT ;  /* 0x00000000003f782f */ /* 0x000fe20003800000 */
[----:B------:R-:W-:Y:S01]  /*0040*/  BSSY B0, `(.L_x_0) ;  /* 0x0000015000007945 */ /* 0x000fe20003800000 */
[--C-:B0-----:R-:W-:Y:S02]  /*0050*/  SHF.R.U32.HI R0, RZ, 0x5, R5.reuse ;  /* 0x00000005ff007819 */ /* 0x101fe40000011605 */
[----:B------:R-:W-:-:S03]  /*0060*/  SHF.R.U32.HI R2, RZ, 0x7, R5 ;  /* 0x00000007ff027819 */ /* 0x000fc60000011605 */
[----:B------:R-:W0:Y:S04]  /*0070*/  SHFL.IDX PT, R3, R0, RZ, 0x1f ;  /* 0x00001fff00037589 */ /* 0x000e2800000e0000 */
[----:B------:R-:W1:Y:S01]  /*0080*/  SHFL.IDX PT, R2, R2, RZ, 0x1f ;  /* 0x00001fff02027589 */ /* 0x000e6200000e0000 */
[----:B0-----:R-:W-:Y:S02]  /*0090*/  R2UR UR9, R3 ;  /* 0x00000000030972ca */ /* 0x001fe400000e0000 */
[----:B-1----:R-:W-:-:S11]  /*00a0*/  R2UR UR5, R2 ;  /* 0x00000000020572ca */ /* 0x002fd600000e0000 */
[----:B------:R-:W-:Y:S02]  /*00b0*/  USHF.R.S32.HI UR4, URZ, 0x1f, UR9 ;  /* 0x0000001f3f047899 */ /* 0x000fe40008011409 */
[----:B------:R-:W-:Y:S02]  /*00c0*/  ISETP.NE.OR P0, PT, RZ, UR9, !P0 ;  /* 0x00000009ff007c0c */ /* 0x000fe4000c705670 */
[----:B------:R-:W-:-:S04]  /*00d0*/  ULEA.HI UR4, UR4, UR9, URZ, 0x2 ;  /* 0x0000000904047291 */ /* 0x000fc8000f8f103f */
[----:B------:R-:W-:-:S04]  /*00e0*/  ULOP3.LUT UR4, UR4, 0xfffffffc, URZ, 0xc0, !UPT ;  /* 0xfffffffc04047892 */ /* 0x000fc8000f8ec03f */
[----:B------:R-:W-:-:S03]  /*00f0*/  UIADD3 UR9, UR9, -UR4, URZ ;  /* 0x8000000409097290 */ /* 0x000fc6000fffe03f */
[----:B------:R-:W-:Y:S09]  /*0100*/  @P0 BRA `(.L_x_1) ;  /* 0x0000000000200947 */ /* 0x000ff20003800000 */
[----:B------:R-:W-:Y:S02]  /*0110*/  ULDC.64 UR6, c[0x0][0x198] ;  /* 0x0000660000067ab9 */ /* 0x000fe40000000a00 */
[----:B------:R-:W-:Y:S02]  /*0120*/  UIADD3 UR10, UP0, UR6, 0xf0, URZ ;  /* 0x000000f0060a7890 */ /* 0x000fe4000ff1e03f */
[----:B------:R-:W-:Y:S02]  /*0130*/  UIADD3 UR6, UP1, UR6, 0x1f0, URZ ;  /* 0x000001f006067890 */ /* 0x000fe4000ff3e03f */
[----:B------:R-:W-:Y:S02]  /*0140*/  UIADD3.X UR11, URZ, UR7, URZ, UP0, !UPT ;  /* 0x000000073f0b7290 */ /* 0x000fe400087fe43f */
[----:B------:R-:W-:-:S07]  /*0150*/  UIADD3.X UR7, URZ, UR7, URZ, UP1, !UPT ;  /* 0x000000073f077290 */ /* 0x000fce0008ffe43f */
[----:B------:R0:W-:Y:S02]  /*0160*/  UTMACCTL.PF [UR10] ;  /* 0x000000000a0079b9 */ /* 0x0001e40008040000 */
[----:B------:R0:W-:Y:S02]  /*0170*/  UTMACCTL.PF [UR6] ;  /* 0x00000000060079b9 */ /* 0x0001e40008040000 */
[----:B0-----:R-:W-:Y:S01]  /*0180*/  NOP ;  /* 0x0000000000007918 */ /* 0x001fe20000000000 */
.L_x_1:
[----:B------:R-:W-:Y:S05]  /*0190*/  BSYNC B0 ;  /* 0x0000000000007941 */ /* 0x000fea0003800000 */
.L_x_0:
[----:B------:R-:W0:Y:S01]  /*01a0*/  SHFL.IDX PT, R2, R0, RZ, 0x1f ;  /* 0x00001fff00027589 */ /* 0x000e2200000e0000 */
[----:B------:R-:W-:Y:S01]  /*01b0*/  UISETP.NE.AND UP0, UPT, UR9, 0x3, UPT ;  /* 0x000000030900788c */ /* 0x000fe2000bf05270 */
[----:B------:R-:W-:Y:S01]  /*01c0*/  ISETP.NE.AND P2, PT, RZ, UR5, PT ;  /* 0x00000005ff007c0c */ /* 0x000fe2000bf45270 */
[----:B------:R-:W-:Y:S02]  /*01d0*/  UIADD3 UR16, UR5, -0x1, URZ ;  /* 0xffffffff05107890 */ /* 0x000fe4000fffe03f */
[----:B------:R-:W-:Y:S02]  /*01e0*/  UISETP.EQ.OR UP0, UPT, UR9, URZ, !UP0 ;  /* 0x0000003f0900728c */ /* 0x000fe4000c702670 */
[----:B------:R-:W-:Y:S02]  /*01f0*/  UISETP.GE.U32.AND UP1, UPT, UR16, 0x2, UPT ;  /* 0x000000021000788c */ /* 0x000fe4000bf26070 */
[----:B------:R-:W-:-:S04]  /*0200*/  UISETP.EQ.AND UP0, UPT, UR5, URZ, UP0 ;  /* 0x0000003f0500728c */ /* 0x000fc80008702270 */
[----:B------:R-:W-:-:S04]  /*0210*/  USEL UR40, URZ, 0x1, !UP0 ;  /* 0x000000013f287887 */ /* 0x000fc8000c000000 */
[----:B------:R-:W-:Y:S01]  /*0220*/  USEL UR40, UR40, 0x2, UP1 ;  /* 0x0000000228287887 */ /* 0x000fe20008800000 */
[----:B0-----:R-:W-:-:S13]  /*0230*/  ISETP.NE.AND P0, PT, R2, RZ, PT ;  /* 0x000000ff0200720c */ /* 0x001fda0003f05270 */
[----:B------:R-:W-:Y:S05]  /*0240*/  @P0 BRA `(.L_x_2) ;  /* 0x0000000000500947 */ /* 0x000fea0003800000 */
[----:B------:R-:W0:Y:S01]  /*0250*/  S2UR UR8, SR_CgaCtaId ;  /* 0x00000000000879c3 */ /* 0x000e220000008800 */
[----:B------:R-:W-:Y:S01]  /*0260*/  UMOV UR4, 0x400 ;  /* 0x0000040000047882 */ /* 0x000fe20000000000 */
[----:B------:R-:W-:Y:S01]  /*0270*/  UMOV UR5, 0x1 ;  /* 0x0000000100057882 */ /* 0x000fe20000000000 */
[----:B------:R-:W-:Y:S01]  /*0280*/  UMOV UR6, 0x10 ;  /* 0x0000001000067882 */ /* 0x000fe20000000000 */
[----:B------:R-:W-:Y:S01]  /*0290*/  ELECT P0, URZ, PT ;  /* 0x00000000003f782f */ /* 0x000fe20003800000 */
[----:B------:R-:W-:-:S04]  /*02a0*/  UIADD3 UR6, -UR6, 0x100000, URZ ;  /* 0x0010000006067890 */ /* 0x000fc8000fffe13f */
[----:B------:R-:W-:Y:S02]  /*02b0*/  USHF.L.U32 UR7, UR6, 0xb, URZ ;  /* 0x0000000b06077899 */ /* 0x000fe4000800063f */
[----:B------:R-:W-:Y:S02]  /*02c0*/  USHF.L.U32 UR6, UR6, 0x1, URZ ;  /* 0x0000000106067899 */ /* 0x000fe4000800063f */
[----:B0-----:R-:W-:Y:S02]  /*02d0*/  ULEA UR8, UR8, UR4, 0x18 ;  /* 0x0000000408087291 */ /* 0x001fe4000f8ec03f */
[----:B------:R-:W-:-:S04]  /*02e0*/  UIADD3 UR4, -UR5, 0x100000, URZ ;  /* 0x0010000005047890 */ /* 0x000fc8000fffe13f */
[----:B------:R-:W-:Y:S02]  /*02f0*/  USHF.L.U32 UR5, UR4, 0xb, URZ ;  /* 0x0000000b04057899 */ /* 0x000fe4000800063f */
[----:B------:R-:W-:Y:S01]  /*0300*/  USHF.L.U32 UR4, UR4, 0x1, URZ ;  /* 0x0000000104047899 */ /* 0x000fe2000800063f */
[----:B------:R-:W0:Y:S11]  /*0310*/  FENCE.VIEW.ASYNC.S ;  /* 0x00000000000073c6 */ /* 0x000e360000000000 */
[----:B0-----:R0:W1:Y:S01]  /*0320*/  SYNCS.EXCH.64 URZ, [UR8], UR4 ;  /* 0x00000004083f75b2 */ /* 0x0010620008000100 */
[----:B------:R0:W2:Y:S01]  /*0330*/  SYNCS.EXCH.64 URZ, [UR8+0x18], UR6 ;  /* 0x00001806083f75b2 */ /* 0x0000a20008000100 */
[----:B------:R0:W3:Y:S01]  /*0340*/  SYNCS.EXCH.64 URZ, [UR8+0x8], UR4 ;  /* 0x00000804083f75b2 */ /* 0x0000e20008000100 */
[----:B------:R0:W4:Y:S01]  /*0350*/  SYNCS.EXCH.64 URZ, [UR8+0x20], UR6 ;  /* 0x00002006083f75b2 */ /* 0x0001220008000100 */
[----:B------:R0:W0:Y:S01]  /*0360*/  SYNCS.EXCH.64 URZ, [UR8+0x10], UR4 ;  /* 0x00001004083f75b2 */ /* 0x0000220008000100 */
[----:B------:R0:W0:Y:S01]  /*0370*/  SYNCS.EXCH.64 URZ, [UR8+0x28], UR6 ;  /* 0x00002806083f75b2 */ /* 0x0000220008000100 */
[----:B------:R-:W-:Y:S01]  /*0380*/  NOP ;  /* 0x0000000000007918 */ /* 0x000fe20000000000 */
.L_x_2:
[----:B------:R-:W5:Y:S01]  /*0390*/  S2UR UR10, SR_CTAID.Y ;  /* 0x00000000000a79c3 */ /* 0x000f620000002600 */
[----:B------:R-:W1:Y:S01]  /*03a0*/  SHFL.IDX PT, R0, R0, RZ, 0x1f ;  /* 0x00001fff00007589 */ /* 0x000e6200000e0000 */
[----:B------:R-:W-:Y:S02]  /*03b0*/  SHF.R.S32.HI R3, RZ, 0x1f, R5 ;  /* 0x0000001fff037819 */ /* 0x000fe40000011405 */
[----:B------:R-:W-:Y:S02]  /*03c0*/  ELECT P0, URZ, PT ;  /* 0x00000000003f782f */ /* 0x000fe40003800000 */
[----:B------:R-:W-:Y:S01]  /*03d0*/  SHF.R.S32.HI R7, RZ, 0x1f, R2 ;  /* 0x0000001fff077819 */ /* 0x000fe20000011402 */
[----:B0-----:R-:W-:Y:S01]  /*03e0*/  ULDC UR4, c[0x0][0x154] ;  /* 0x0000550000047ab9 */ /* 0x001fe20000000800 */
[----:B------:R-:W-:Y:S01]  /*03f0*/  LEA.HI R3, R3, R5, RZ, 0x7 ;  /* 0x0000000503037211 */ /* 0x000fe200078f38ff */
[----:B------:R-:W-:Y:S01]  /*0400*/  ULDC UR11, c[0x0][0x148] ;  /* 0x00005200000b7ab9 */ /* 0x000fe20000000800 */
[----:B------:R-:W0:Y:S01]  /*0410*/  S2UR UR13, SR_CTAID.X ;  /* 0x00000000000d79c3 */ /* 0x000e220000002500 */
[----:B------:R-:W-:Y:S01]  /*0420*/  LEA.HI R7, R7, R2, RZ, 0x2 ;  /* 0x0000000207077211 */ /* 0x000fe200078f10ff */
[----:B------:R-:W-:Y:S01]  /*0430*/  NOP ;  /* 0x0000000000007918 */ /* 0x000fe20000000000 */
[----:B------:R-:W-:Y:S01]  /*0440*/  LOP3.LUT R3, R3, 0xffffff80, RZ, 0xc0, !PT ;  /* 0xffffff8003037812 */ /* 0x000fe200078ec0ff */
[----:B------:R-:W-:Y:S01]  /*0450*/  NOP ;  /* 0x0000000000007918 */ /* 0x000fe20000000000 */
[----:B------:R-:W-:-:S03]  /*0460*/  LOP3.LUT R7, R7, 0x3ffffffc, RZ, 0xc0, !PT ;  /* 0x3ffffffc07077812 */ /* 0x000fc600078ec0ff */
[----:B------:R-:W-:Y:S02]  /*0470*/  IMAD.IADD R3, R5, 0x1, -R3 ;  /* 0x0000000105037824 */ /* 0x000fe400078e0a03 */
[----:B------:R-:W-:Y:S01]  /*0480*/  IMAD.IADD R2, R2, 0x1, -R7 ;  /* 0x0000000102027824 */ /* 0x000fe200078e0a07 */
[----:B-----5:R-:W-:Y:S02]  /*0490*/  I2FP.F32.U32 R4, UR10 ;  /* 0x0000000a00047c45 */ /* 0x020fe40008201000 */
[----:B-1----:R-:W-:Y:S02]  /*04a0*/  ISETP.NE.OR P0, PT, R0, RZ, !P0 ;  /* 0x000000ff0000720c */ /* 0x002fe40004705670 */
[----:B------:R-:W-:Y:S01]  /*04b0*/  SHF.R.S32.HI R0, RZ, 0x1f, R3 ;  /* 0x0000001fff007819 */ /* 0x000fe20000011403 */
[----:B------:R-:W-:Y:S01]  /*04c0*/  FMUL R8, R4, UR4 ;  /* 0x0000000404087c20 */ /* 0x000fe20008400000 */
[----:B------:R-:W-:Y:S01]  /*04d0*/  ULDC UR4, c[0x0][0x150] ;  /* 0x0000540000047ab9 */ /* 0x000fe20000000800 */
[----:B0-----:R-:W-:-:S02]  /*04e0*/  I2FP.F32.U32 R4, UR13 ;  /* 0x0000000d00047c45 */ /* 0x001fc40008201000 */
[----:B------:R-:W-:Y:S02]  /*04f0*/  LEA.HI R0, R0, R3, RZ, 0x3 ;  /* 0x0000000300007211 */ /* 0x000fe400078f18ff */
[----:B------:R-:W0:Y:S01]  /*0500*/  F2I.U32.TRUNC.NTZ R8, R8 ;  /* 0x0000000800087305 */ /* 0x000e22000020f000 */
[----:B------:R-:W-:Y:S01]  /*0510*/  FMUL R6, R4, UR4 ;  /* 0x0000000404067c20 */ /* 0x000fe20008400000 */
[--C-:B------:R-:W-:Y:S02]  /*0520*/  SHF.R.S32.HI R4, RZ, 0x3, R0.reuse ;  /* 0x00000003ff047819 */ /* 0x100fe40000011400 */
[----:B------:R-:W-:Y:S01]  /*0530*/  VOTEU.ALL UP0, P0 ;  /* 0x00000000003f7886 */ /* 0x000fe20000000000 */
[----:B------:R-:W-:Y:S01]  /*0540*/  SHF.R.S32.HI R5, RZ, 0x1f, R0 ;  /* 0x0000001fff057819 */ /* 0x000fe20000011400 */
[----:B------:R-:W-:Y:S01]  /*0550*/  UMOV UR4, 0x20 ;  /* 0x0000002000047882 */ /* 0x000fe20000000000 */
[----:B------:R-:W1:Y:S01]  /*0560*/  LDC R0, c[0x0][0x140] ;  /* 0x00005000ff007b82 */ /* 0x000e620000000800 */
[----:B------:R-:W5:Y:S01]  /*0570*/  F2I.U32.TRUNC.NTZ R6, R6 ;  /* 0x0000000600067305 */ /* 0x000f62000020f000 */
[----:B------:R-:W-:Y:S01]  /*0580*/  LEA.HI R5, R5, R4, RZ, 0x2 ;  /* 0x0000000405057211 */ /* 0x000fe200078f10ff */
[----:B------:R-:W-:Y:S01]  /*0590*/  @!UP0 UMOV UR7, 0x400 ;  /* 0x0000040000078882 */ /* 0x000fe20000000000 */
[----:B------:R-:W-:-:S04]  /*05a0*/  @!UP0 UIADD3 UR4, -UR4, 0x100000, URZ ;  /* 0x0010000004048890 */ /* 0x000fc8000fffe13f */
[----:B------:R-:W-:Y:S02]  /*05b0*/  @!UP0 USHF.L.U32 UR5, UR4, 0xb, URZ ;  /* 0x0000000b04058899 */ /* 0x000fe4000800063f */
[----:B------:R-:W-:Y:S01]  /*05c0*/  @!UP0 USHF.L.U32 UR4, UR4, 0x1, URZ ;  /* 0x0000000104048899 */ /* 0x000fe2000800063f */
[----:B------:R-:W-:Y:S01]  /*05d0*/  LOP3.LUT R5, R5, 0xfffffffc, RZ, 0xc0, !PT ;  /* 0xfffffffc05057812 */ /* 0x000fe200078ec0ff */
[----:B------:R-:W-:Y:S01]  /*05e0*/  VOTEU.ALL UP1, P0 ;  /* 0x00000000003f7886 */ /* 0x000fe20000020000 */
[----:B------:R-:W2:Y:S01]  /*05f0*/  @!UP0 S2UR UR8, SR_CgaCtaId ;  /* 0x00000000000889c3 */ /* 0x000ea20000008800 */
[----:B0-----:R-:W-:Y:S02]  /*0600*/  R2UR UR12, R8 ;  /* 0x00000000080c72ca */ /* 0x001fe400000e0000 */
[----:B------:R-:W-:-:S04]  /*0610*/  IMAD.IADD R5, R4, 0x1, -R5 ;  /* 0x0000000104057824 */ /* 0x000fc800078e0a05 */
[----:B------:R-:W-:Y:S01]  /*0620*/  IMAD R2, R2, 0x4, R5 ;  /* 0x0000000402027824 */ /* 0x000fe200078e0205 */
[----:B-----5:R-:W-:-:S03]  /*0630*/  R2UR UR6, R6 ;  /* 0x00000000060672ca */ /* 0x020fc600000e0000 */
[----:B------:R-:W-:-:S03]  /*0640*/  IMAD.SHL.U32 R5, R2, 0x4, RZ ;  /* 0x0000000402057824 */ /* 0x000fc600078e00ff */
[----:B------:R-:W-:Y:S02]  /*0650*/  UIADD3 UR12, -UR12, URZ, URZ ;  /* 0x0000003f0c0c7290 */ /* 0x000fe4000fffe13f */
[----:B------:R-:W-:Y:S02]  /*0660*/  LOP3.LUT R152, R2, 0xc, R5, 0x78, !PT ;  /* 0x0000000c02987812 */ /* 0x000fe400078e7805 */
[----:B------:R-:W-:Y:S01]  /*0670*/  UIMAD UR14, UR11, UR12, UR10 ;  /* 0x0000000c0b0e72a4 */ /* 0x000fe2000f8e020a */
[----:B-1----:R-:W-:Y:S02]  /*0680*/  ISETP.EQ.U32.AND P3, PT, R0, 0x1, PT ;  /* 0x000000010000780c */ /* 0x002fe40003f62070 */
[----:B------:R-:W-:Y:S02]  /*0690*/  UIADD3 UR6, -UR6, URZ, URZ ;  /* 0x0000003f06067290 */ /* 0x000fe4000fffe13f */
[----:B--2---:R-:W-:Y:S01]  /*06a0*/  @!UP0 ULEA UR7, UR8, UR7, 0x18 ;  /* 0x0000000708078291 */ /* 0x004fe2000f8ec03f */
[----:B------:R-:W-:Y:S01]  /*06b0*/  ISETP.NE.AND P1, PT, R152, UR14, PT ;  /* 0x0000000e98007c0c */ /* 0x000fe2000bf25270 */
[----:B------:R-:W-:Y:S01]  /*06c0*/  VOTEU.ALL UP0, P0 ;  /* 0x00000000003f7886 */ /* 0x000fe20000000000 */
[----:B------:R-:W-:Y:S01]  /*06d0*/  ULDC UR8, c[0x0][0x144] ;  /* 0x0000510000087ab9 */ /* 0x000fe20000000800 */
[----:B------:R-:W-:Y:S01]  /*06e0*/  LOP3.LUT P0, RZ, R3, 0x7, RZ, 0xc0, !PT ;  /* 0x0000000703ff7812 */ /* 0x000fe2000780c0ff */
[----:B------:R-:W-:-:S03]  /*06f0*/  UIMAD UR8, UR8, UR6, UR13 ;  /* 0x00000006080872a4 */ /* 0x000fc6000f8e020d */
[----:B------:R-:W-:-:S03]  /*0700*/  ISETP.LT.U32.AND P0, PT, R152, 0x8, !P0 ;  /* 0x000000089800780c */ /* 0x000fc60004701070 */
[----:B------:R-:W-:Y:S01]  /*0710*/  ISETP.EQ.OR P1, PT, RZ, UR8, !P1 ;  /* 0x00000008ff007c0c */ /* 0x000fe2000cf22670 */
[----:B------:R-:W0:Y:S02]  /*0720*/  FENCE.VIEW.ASYNC.S ;  /* 0x00000000000073c6 */ /* 0x000e240000000000 */
[----:B0-----:R0:W1:Y:S01]  /*0730*/  @!UP0 SYNCS.EXCH.64 URZ, [UR7+0x40], UR4 ;  /* 0x00004004073f85b2 */ /* 0x0010620008000100 */
[----:B------:R-:W-:-:S04]  /*0740*/  PLOP3.LUT P0, PT, P0, P1, PT, 0x80, 0x0 ;  /* 0x000000000000781c */ /* 0x000fc80000703070 */
[----:B------:R-:W-:Y:S01]  /*0750*/  P2R R17, PR, RZ, 0x1 ;  /* 0x00000001ff117803 */ /* 0x000fe20000000000 */
[----:B------:R0:W2:Y:S01]  /*0760*/  @!UP1 SYNCS.EXCH.64 URZ, [UR7+0x48], UR4 ;  /* 0x00004804073f95b2 */ /* 0x0000a20008000100 */
[----:B------:R-:W-:Y:S01]  /*0770*/  NOP ;  /* 0x0000000000007918 */ /* 0x000fe20000000000 */
[----:B------:R-:W-:Y:S06]  /*0780*/  @!P3 BRA `(.L_x_3) ;  /* 0x000000000008b947 */ /* 0x000fec0003800000 */
[----:B-1234-:R-:W-:Y:S01]  /*0790*/  UCGABAR_ARV ;  /* 0x00000000000079c7 */ /* 0x01efe20008000000 */
[----:B------:R-:W-:Y:S05]  /*07a0*/  BRA `(.L_x_4) ;  /* 0x0000000000047947 */ /* 0x000fea0003800000 */
.L_x_3:
[----:B-1234-:R-:W-:Y:S01]  /*07b0*/  NOP ;  /* 0x0000000000007918 */ /* 0x01efe20000000000 */
.L_x_4:
[----:B0-----:R-:W-:Y:S01]  /*07c0*/  ULDC UR4, c[0x0][0x65c] ;  /* 0x0001970000047ab9 */ /* 0x001fe20000000800 */
[----:B------:R-:W-:Y:S01]  /*07d0*/  UMOV UR5, URZ ;  /* 0x0000003f00057c82 */ /* 0x000fe20008000000 */
[----:B------:R-:W-:-:S03]  /*07e0*/  UISETP.NE.AND UP0, UPT, UR4, 0x1, UPT ;  /* 0x000000010400788c */ /* 0x000fc6000bf05270 */
[----:B------:R-:W-:Y:S01]  /*07f0*/  UMOV UR4, UR13 ;  /* 0x0000000d00047c82 */ /* 0x000fe20008000000 */
[----:B------:R-:W-:Y:S02]  /*0800*/  UP2UR UR45, UPR, URZ, 0x1 ;  /* 0x000000013f2d7883 */ /* 0x000fe40008000000 */
[----:B------:R-:W-:Y:S02]  /*0810*/  PLOP3.LUT P0, PT, PT, PT, UP0, 0x80, 0x0 ;  /* 0x000000000000781c */ /* 0x000fe40003f0f008 */
[----:B------:R-:W-:Y:S02]  /*0820*/  PLOP3.LUT P1, PT, PT, PT, UP0, 0x80, 0x0 ;  /* 0x000000000000781c */ /* 0x000fe40003f2f008 */
[----:B------:R-:W-:Y:S01]  /*0830*/  PLOP3.LUT P5, PT, PT, PT, UP0, 0x80, 0x0 ;  /* 0x000000000000781c */ /* 0x000fe20003faf008 */
[----:B------:R-:W-:Y:S01]  /*0840*/  @UP0 ULDC UR14, c[0x0][0x10] ;  /* 0x00000400000e0ab9 */ /* 0x000fe20000000800 */
[----:B------:R-:W-:Y:S01]  /*0850*/  @UP0 UMOV UR6, UR10 ;  /* 0x0000000a00060c82 */ /* 0x000fe20008000000 */
[----:B------:R-:W-:Y:S01]  /*0860*/  @UP0 UMOV UR7, URZ ;  /* 0x0000003f00070c82 */ /* 0x000fe20008000000 */
[----:B------:R-:W-:Y:S01]  /*0870*/  PLOP3.LUT P4, PT, PT, PT, UP0, 0x80, 0x0 ;  /* 0x000000000000781c */ /* 0x000fe20003f8f008 */
[----:B------:R-:W-:-:S03]  /*0880*/  @UP0 UIMAD.WIDE.U32 UR14, UR13, UR14, UR6 ;  /* 0x0000000e0d0e02a5 */ /* 0x000fc6000f8e0006 */
[----:B------:R-:W-:Y:S01]  /*0890*/  @!UP0 ULDC UR7, c[0x0][0xc] ;  /* 0x0000030000078ab9 */ /* 0x000fe20000000800 */
[----:B------:R-:W-:Y:S01]  /*08a0*/  @UP0 UMOV UR6, URZ ;  /* 0x0000003f00060c82 */ /* 0x000fe20008000000 */
[----:B------:R-:W-:Y:S01]  /*08b0*/  @!UP0 UIMAD.WIDE.U32 UR4, UR10, UR7, UR4 ;  /* 0x000000070a0482a5 */ /* 0x000fe2000f8e0004 */
[----:B------:R-:W-:Y:S01]  /*08c0*/  IMAD.U32 R2, RZ, RZ, UR14 ;  /* 0x0000000eff027e24 */ /* 0x000fe2000f8e00ff */
[----:B------:R-:W-:Y:S02]  /*08d0*/  @UP0 UIADD3 UR6, UR15, UR6, URZ ;  /* 0x000000060f060290 */ /* 0x000fe4000fffe03f */
[----:B------:R-:W-:Y:S02]  /*08e0*/  IMAD.U32 R3, RZ, RZ, UR15 ;  /* 0x0000000fff037e24 */ /* 0x000fe4000f8e00ff */
[----:B------:R-:W-:Y:S01]  /*08f0*/  @P0 IMAD.MOV.U32 R7, RZ, RZ, R2 ;  /* 0x000000ffff070224 */ /* 0x000fe200078e0002 */
[----:B------:R-:W-:Y:S01]  /*0900*/  MOV R4, UR4 ;  /* 0x0000000400047c02 */ /* 0x000fe20008000f00 */
[----:B------:R-:W-:-:S02]  /*0910*/  IMAD.U32 R5, RZ, RZ, UR5 ;  /* 0x00000005ff057e24 */ /* 0x000fc4000f8e00ff */
[----:B------:R-:W-:Y:S02]  /*0920*/  IMAD.U32 R2, RZ, RZ, UR4 ;  /* 0x00000004ff027e24 */ /* 0x000fe4000f8e00ff */
[----:B------:R-:W-:Y:S02]  /*0930*/  @P1 IMAD.U32 R6, RZ, RZ, UR6 ;  /* 0x00000006ff061e24 */ /* 0x000fe4000f8e00ff */
[----:B------:R-:W-:Y:S02]  /*0940*/  @!P5 IMAD.MOV.U32 R6, RZ, RZ, R5 ;  /* 0x000000ffff06d224 */ /* 0x000fe400078e0005 */
[----:B------:R-:W-:Y:S02]  /*0950*/  @!P4 IMAD.MOV.U32 R7, RZ, RZ, R2 ;  /* 0x000000ffff07c224 */ /* 0x000fe400078e0002 */
[----:B------:R-:W-:Y:S01]  /*0960*/  IMAD.U32 R3, RZ, RZ, UR5 ;  /* 0x00000005ff037e24 */ /* 0x000fe2000f8e00ff */
[----:B------:R0:W-:Y:S04]  /*0970*/  STL [R1+0x204], R6 ;  /* 0x0002040601007387 */ /* 0x0001e80000100800 */
[----:B------:R0:W-:Y:S01]  /*0980*/  STL [R1+0x208], R7 ;  /* 0x0002080701007387 */ /* 0x0001e20000100800 */
[----:B------:R-:W-:Y:S05]  /*0990*/  @!P3 BRA `(.L_x_5) ;  /* 0x00000000000cb947 */ /* 0x000fea0003800000 */
[----:B------:R-:W-:Y:S01]  /*09a0*/  UCGABAR_WAIT ;  /* 0x0000000000007dc7 */ /* 0x000fe20008000000 */
[----:B------:R-:W-:Y:S01]  /*09b0*/  CCTL.IVALL ;  /* 0x00000000ff00798f */ /* 0x000fe20002000000 */
[----:B------:R-:W-:Y:S05]  /*09c0*/  BRA `(.L_x_6) ;  /* 0x0000000000047947 */ /* 0x000fea0003800000 */
.L_x_5:
[----:B------:R-:W-:Y:S06]  /*09d0*/  BAR.SYNC.DEFER_BLOCKING 0x0 ;  /* 0x0000000000007b1d */ /* 0x000fec0000010000 */
.L_x_6:
[----:B------:R-:W-:Y:S05]  /*09e0*/  @!P2 BRA `(.L_x_7) ;  /* 0x000001900030a947 */ /* 0x000fea0003800000 */
[----:B------:R-:W-:-:S06]  /*09f0*/  UISETP.GT.U32.AND UP0, UPT, UR16, 0x1, UPT ;  /* 0x000000011000788c */ /* 0x000fcc000bf04070 */
[----:B------:R-:W-:-:S13]  /*0a00*/  PLOP3.LUT P0, PT, PT, PT, UP0, 0x80, 0x0 ;  /* 0x000000000000781c */ /* 0x000fda0003f0f008 */
[----:B------:R-:W-:Y:S05]  /*0a10*/  @P0 EXIT ;  /* 0x000000000000094d */ /* 0x000fea0003800000 */
[----:B------:R-:W-:Y:S01]  /*0a20*/  ULDC.64 UR4, c[0x0][0x650] ;  /* 0x0001940000047ab9 */ /* 0x000fe20000000a00 */
[----:B------:R-:W-:Y:S01]  /*0a30*/  UMOV UR41, 0xffffffff ;  /* 0xffffffff00297882 */ /* 0x000fe20000000000 */
[----:B------:R-:W-:Y:S01]  /*0a40*/  ISETP.GE.U32.AND P0, PT, R7, UR4, PT ;  /* 0x0000000407007c0c */ /* 0x000fe2000bf06070 */
[----:B------:R-:W-:Y:S01]  /*0a50*/  UMOV UR42, 0xffffffff ;  /* 0xffffffff002a7882 */ /* 0x000fe20000000000 */
[----:B------:R-:W-:Y:S01]  /*0a60*/  UMOV UR43, 0xffffffff ;  /* 0xffffffff002b7882 */ /* 0x000fe20000000000 */
[----:B------:R-:W-:Y:S02]  /*0a70*/  PRMT R0, RZ, 0x7610, R0 ;  /* 0x00007610ff007816 */ /* 0x000fe40000000000 */
[----:B------:R-:W-:-:S13]  /*0a80*/  ISETP.GE.U32.AND.EX P0, PT, R6, UR5, PT, P0 ;  /* 0x0000000506007c0c */ /* 0x000fda000bf06100 */
[----:B------:R-:W-:Y:S05]  /*0a90*/  @P0 BRA `(.L_x_8) ;  /* 0x0000000400480947 */ /* 0x000fea0003800000 */
[----:B------:R-:W-:Y:S01]  /*0aa0*/  ULDC.64 UR16, c[0x0][0x628] ;  /* 0x00018a0000107ab9 */ /* 0x000fe20000000a00 */
[C---:B------:R-:W-:Y:S01]  /*0ab0*/  R2UR UR19, R7.reuse ;  /* 0x00000000071372ca */ /* 0x040fe200000e0000 */
[----:B------:R-:W-:Y:S01]  /*0ac0*/  ULDC UR18, c[0x0][0x630] ;  /* 0x00018c0000127ab9 */ /* 0x000fe20000000800 */
[----:B------:R-:W-:Y:S02]  /*0ad0*/  ISETP.NE.U32.AND P0, PT, RZ, UR16, PT ;  /* 0x00000010ff007c0c */ /* 0x000fe4000bf05070 */
[----:B------:R-:W-:Y:S02]  /*0ae0*/  R2UR UR4, R7 ;  /* 0x00000000070472ca */ /* 0x000fe400000e0000 */
[----:B------:R-:W-:Y:S02]  /*0af0*/  ISETP.NE.AND.EX P0, PT, RZ, UR17, PT, P0 ;  /* 0x00000011ff007c0c */ /* 0x000fe4000bf05300 */
[----:B------:R-:W-:-:S11]  /*0b00*/  R2UR UR5, R6 ;  /* 0x00000000060572ca */ /* 0x000fd600000e0000 */
[----:B------:R-:W-:Y:S05]  /*0b10*/  @!P0 BRA `(.L_x_9) ;  /* 0x0000000000308947 */ /* 0x000fea0003800000 */
[----:B------:R-:W-:Y:S01]  /*0b20*/  R2UR UR4, R7 ;  /* 0x00000000070472ca */ /* 0x000fe200000e0000 */
[----:B------:R-:W-:Y:S01]  /*0b30*/  ULDC UR9, c[0x0][0x634] ;  /* 0x00018d0000097ab9 */ /* 0x000fe20000000800 */
[----:B------:R-:W-:-:S11]  /*0b40*/  R2UR UR13, R6 ;  /* 0x00000000060d72ca */ /* 0x000fd600000e0000 */
[----:B------:R-:W-:-:S04]  /*0b50*/  UIADD3 UR9, UP0, UR4, UR9, URZ ;  /* 0x0000000904097290 */ /* 0x000fc8000ff1e03f */
[----:B------:R-:W-:-:S04]  /*0b60*/  UIADD3.X UR13, URZ, UR13, URZ, UP0, !UPT ;  /* 0x0000000d3f0d7290 */ /* 0x000fc800087fe43f */
[----:B------:R-:W-:-:S04]  /*0b70*/  UIMAD.WIDE.U32 UR4, UR13, UR16, URZ ;  /* 0x000000100d0472a5 */ /* 0x000fc8000f8e003f */
[----:B------:R-:W-:Y:S02]  /*0b80*/  UIMAD.WIDE.U32 UR6, UP0, UR9, UR17, UR4 ;  /* 0x00000011090672a5 */ /* 0x000fe4000f800004 */
[----:B------:R-:W-:Y:S02]  /*0b90*/  UIMAD.WIDE.U32 UR4, UR9, UR16, URZ ;  /* 0x00000010090472a5 */ /* 0x000fe4000f8e003f */
[----:B------:R-:W-:Y:S02]  /*0ba0*/  UIADD3.X UR15, URZ, URZ, URZ, UP0, !UPT ;  /* 0x0000003f3f0f7290 */ /* 0x000fe400087fe43f */
[----:B------:R-:W-:Y:S01]  /*0bb0*/  UIADD3 URZ, UP0, UR5, UR6, URZ ;  /* 0x00000006053f7290 */ /* 0x000fe2000ff1e03f */
[----:B------:R-:W-:-:S03]  /*0bc0*/  UMOV UR14, UR7 ;  /* 0x00000007000e7c82 */ /* 0x000fc60008000000 */
[----:B------:R-:W-:-:S12]  /*0bd0*/  UIMAD.WIDE.U32.X UR4, UR13, UR17, UR14, UP0 ;  /* 0x000000110d0472a5 */ /* 0x000fd800080e040e */
.L_x_9:
[----:B------:R-:W-:Y:S01]  /*0be0*/  USHF.R.U64 UR43, UR4, UR18, UR5 ;  /* 0x00000012042b7299 */ /* 0x000fe20008001205 */
[----:B------:R-:W-:Y:S01]  /*0bf0*/  R2UR UR7, R6 ;  /* 0x00000000060772ca */ /* 0x000fe200000e0000 */
[----:B------:R-:W-:Y:S02]  /*0c00*/  USHF.R.U32.HI UR4, URZ, UR18, UR5 ;  /* 0x000000123f047299 */ /* 0x000fe40008011605 */
[----:B------:R-:W-:Y:S01]  /*0c10*/  UIADD3 UR5, UP0, URZ, -UR43, URZ ;  /* 0x8000002b3f057290 */ /* 0x000fe2000ff1e03f */
[----:B------:R-:W-:Y:S01]  /*0c20*/  ULDC.64 UR14, c[0x0][0x620] ;  /* 0x00018800000e7ab9 */ /* 0x000fe20000000a00 */
[----:B------:R-:W-:Y:S02]  /*0c30*/  UMOV UR6, UR19 ;  /* 0x0000001300067c82 */ /* 0x000fe40008000000 */
[----:B------:R-:W-:Y:S01]  /*0c40*/  UIADD3.X UR4, URZ, ~UR4, URZ, UP0, !UPT ;  /* 0x800000043f047290 */ /* 0x000fe200087fe43f */
[----:B------:R-:W-:Y:S01]  /*0c50*/  ULDC UR9, c[0x0][0x618] ;  /* 0x0001860000097ab9 */ /* 0x000fe20000000800 */
[----:B------:R-:W-:-:S02]  /*0c60*/  UIMAD UR12, UR11, UR12, UR10 ;  /* 0x0000000c0b0c72a4 */ /* 0x000fc4000f8e020a */
[----:B------:R-:W-:Y:S02]  /*0c70*/  UIMAD UR4, UR4, UR14, URZ ;  /* 0x0000000e040472a4 */ /* 0x000fe4000f8e023f */
[----:B------:R-:W-:Y:S02]  /*0c80*/  UIMAD.WIDE.U32 UR6, UR5, UR14, UR6 ;  /* 0x0000000e050672a5 */ /* 0x000fe4000f8e0006 */
[----:B------:R-:W-:Y:S01]  /*0c90*/  UIMAD UR4, UR5, UR15, UR4 ;  /* 0x0000000f050472a4 */ /* 0x000fe2000f8e0204 */
[----:B------:R-:W-:Y:S01]  /*0ca0*/  ULDC UR10, c[0x0][0x608] ;  /* 0x00018200000a7ab9 */ /* 0x000fe20000000800 */
[----:B------:R-:W-:Y:S02]  /*0cb0*/  ULDC UR18, c[0x0][0x658] ;  /* 0x0001960000127ab9 */ /* 0x000fe40000000800 */
[----:B------:R-:W-:Y:S01]  /*0cc0*/  UIADD3 UR7, UR7, UR4, URZ ;  /* 0x0000000407077290 */ /* 0x000fe2000fffe03f */
[----:B------:R-:W-:Y:S02]  /*0cd0*/  UMOV UR11, 0xffffffff ;  /* 0xffffffff000b7882 */ /* 0x000fe40000000000 */
[----:B------:R-:W-:Y:S01]  /*0ce0*/  ULDC.64 UR4, c[0x0][0x640] ;  /* 0x0001900000047ab9 */ /* 0x000fe20000000a00 */
[----:B------:R-:W-:Y:S01]  /*0cf0*/  USHF.R.U64 UR16, UR6, UR9, UR7 ;  /* 0x0000000906107299 */ /* 0x000fe20008001207 */
[----:B------:R-:W-:Y:S01]  /*0d00*/  ISETP.NE.U32.AND P0, PT, RZ, UR4, PT ;  /* 0x00000004ff007c0c */ /* 0x000fe2000bf05070 */
[----:B------:R-:W-:-:S02]  /*0d10*/  USHF.R.U32.HI UR7, URZ, UR9, UR7 ;  /* 0x000000093f077299 */ /* 0x000fc40008011607 */
[----:B------:R-:W-:Y:S01]  /*0d20*/  USHF.L.U32 UR6, UR11, UR18, URZ ;  /* 0x000000120b067299 */ /* 0x000fe2000800063f */
[----:B------:R-:W-:Y:S01]  /*0d30*/  ISETP.NE.AND.EX P0, PT, RZ, UR5, PT, P0 ;  /* 0x00000005ff007c0c */ /* 0x000fe2000bf05300 */
[----:B------:R-:W-:Y:S02]  /*0d40*/  USHF.R.U64 UR22, UR16, UR10, UR7 ;  /* 0x0000000a10167299 */ /* 0x000fe40008001207 */
[----:B------:R-:W-:Y:S02]  /*0d50*/  USHF.R.U32.HI UR7, URZ, UR10, UR7 ;  /* 0x0000000a3f077299 */ /* 0x000fe40008011607 */
[----:B------:R-:W-:Y:S02]  /*0d60*/  UISETP.NE.AND UP1, UPT, UR45, URZ, UPT ;  /* 0x0000003f2d00728c */ /* 0x000fe4000bf25270 */
[----:B------:R-:W-:Y:S01]  /*0d70*/  USHF.R.U64 UR23, UR22, UR18, UR7 ;  /* 0x0000001216177299 */ /* 0x000fe20008001207 */
[----:B------:R-:W-:Y:S01]  /*0d80*/  ULDC UR17, c[0x0][0x600] ;  /* 0x0001800000117ab9 */ /* 0x000fe20000000800 */
[----:B------:R-:W-:-:S02]  /*0d90*/  ULOP3.LUT UR13, URZ, UR6, URZ, 0x33, !UPT ;  /* 0x000000063f0d7292 */ /* 0x000fc4000f8e333f */
[----:B------:R-:W-:Y:S02]  /*0da0*/  UIADD3 UR15, UR17, -0x1, URZ ;  /* 0xffffffff110f7890 */ /* 0x000fe4000fffe03f */
[----:B------:R-:W-:Y:S02]  /*0db0*/  USEL UR12, UR8, UR12, !UP1 ;  /* 0x0000000c080c7287 */ /* 0x000fe4000c800000 */
[----:B------:R-:W-:Y:S01]  /*0dc0*/  USHF.R.U32.HI UR7, URZ, UR18, UR7 ;  /* 0x000000123f077299 */ /* 0x000fe20008011607 */
[----:B------:R-:W-:Y:S01]  /*0dd0*/  ULDC UR19, c[0x0][0x648] ;  /* 0x0001920000137ab9 */ /* 0x000fe20000000800 */
[----:B------:R-:W-:Y:S01]  /*0de0*/  ULDC UR20, c[0x0][0x638] ;  /* 0x00018e0000147ab9 */ /* 0x000fe20000000800 */
[----:B------:R-:W-:Y:S01]  /*0df0*/  UMOV UR21, 0x1 ;  /* 0x0000000100157882 */ /* 0x000fe20000000000 */
[----:B------:R-:W-:Y:S01]  /*0e00*/  UMOV UR6, UR23 ;  /* 0x0000001700067c82 */ /* 0x000fe20008000000 */
[----:B------:R-:W-:Y:S07]  /*0e10*/  @!P0 BRA `(.L_x_10) ;  /* 0x0000000000308947 */ /* 0x000fee0003800000 */
[----:B------:R-:W-:Y:S02]  /*0e20*/  ULDC UR10, c[0x0][0x64c] ;  /* 0x00019300000a7ab9 */ /* 0x000fe40000000800 */
        /* <DEDUP_REMOVED lines=8> */
[----:B------:R-:W-:-:S07]  /*0eb0*/  UIMAD.WIDE.U32.X UR4, UR14, UR5, UR10, UP0 ;  /* 0x000000050e0472a5 */ /* 0x000fce00080e040a */
[----:B------:R-:W-:Y:S01]  /*0ec0*/  UMOV UR6, UR4 ;  /* 0x0000000400067c82 */ /* 0x000fe20008000000 */
[----:B------:R-:W-:-:S05]  /*0ed0*/  UMOV UR7, UR5 ;  /* 0x0000000500077c82 */ /* 0x000fca0008000000 */
.L_x_10:
[----:B------:R-:W-:Y:S01]  /*0ee0*/  USHF.R.U64 UR5, UR6, UR19, UR7 ;  /* 0x0000001306057299 */ /* 0x000fe20008001207 */
[----:B------:R-:W-:Y:S01]  /*0ef0*/  IMAD.MOV.U32 R0, RZ, RZ, 0x1 ;  /* 0x00000001ff007424 */ /* 0x000fe200078e00ff */
[----:B------:R-:W-:Y:S02]  /*0f00*/  USHF.L.U32 UR4, UR21, UR18, URZ ;  /* 0x0000001215047299 */ /* 0x000fe4000800063f */
[----:B------:R-:W-:Y:S02]  /*0f10*/  ULOP3.LUT UR13, UR22, UR13, URZ, 0xc0, !UPT ;  /* 0x0000000d160d7292 */ /* 0x000fe4000f8ec03f */
[----:B------:R-:W-:Y:S02]  /*0f20*/  UIADD3 UR6, -UR5, URZ, URZ ;  /* 0x0000003f05067290 */ /* 0x000fe4000fffe13f */
[----:B------:R-:W-:Y:S02]  /*0f30*/  UIMAD UR13, UR4, UR5, UR13 ;  /* 0x00000005040d72a4 */ /* 0x000fe4000f8e020d */
[----:B------:R-:W-:-:S02]  /*0f40*/  ULOP3.LUT UR15, UR16, UR15, URZ, 0xc0, !UPT ;  /* 0x0000000f100f7292 */ /* 0x000fc4000f8ec03f */
[----:B------:R-:W-:Y:S01]  /*0f50*/  UIMAD UR4, UR6, UR20, UR23 ;  /* 0x00000014060472a4 */ /* 0x000fe2000f8e0217 */
[----:B------:R-:W-:Y:S01]  /*0f60*/  ULDC UR5, c[0x0][0x610] ;  /* 0x0001840000057ab9 */ /* 0x000fe20000000800 */
[----:B------:R-:W-:Y:S02]  /*0f70*/  UISETP.NE.AND UP0, UPT, UR45, URZ, UPT ;  /* 0x0000003f2d00728c */ /* 0x000fe4000bf05270 */
[----:B------:R-:W-:Y:S02]  /*0f80*/  UIMAD UR12, UR13, UR5, UR12 ;  /* 0x000000050d0c72a4 */ /* 0x000fe4000f8e020c */
[----:B------:R-:W-:-:S04]  /*0f90*/  UIMAD UR4, UR4, UR17, UR15 ;  /* 0x00000011040472a4 */ /* 0x000fc8000f8e020f */
[----:B------:R-:W-:Y:S02]  /*0fa0*/  USEL UR42, UR4, UR12, !UP0 ;  /* 0x0000000c042a7287 */ /* 0x000fe4000c000000 */
[----:B------:R-:W-:-:S12]  /*0fb0*/  USEL UR41, UR12, UR4, !UP0 ;  /* 0x000000040c297287 */ /* 0x000fd8000c000000 */
.L_x_8:
[----:B------:R-:W-:-:S08]  /*0fc0*/  NOP ;  /* 0x0000000000007918 */ /* 0x000fd00000000000 */
[----:B------:R-:W1:Y:S02]  /*0fd0*/  USETMAXREG.TRY_ALLOC.CTAPOOL UP0, 0xf0 ;  /* 0x000000f0000079c8 */ /* 0x000e640008000600 */
[----:B-1----:R-:W-:-:S13]  /*0fe0*/  PLOP3.LUT P0, PT, PT, PT, UP0, 0x80, 0x0 ;  /* 0x000000000000781c */ /* 0x002fda0003f0f008 */
[----:B------:R-:W-:Y:S05]  /*0ff0*/  @!P0 BRA `(.L_x_8) ;  /* 0xfffffffc00f08947 */ /* 0x000fea000383ffff */
[----:B------:R-:W-:Y:S01]  /*1000*/  ULDC.64 UR4, c[0x0][0x598] ;  /* 0x0001660000047ab9 */ /* 0x000fe20000000a00 */
[----:B------:R-:W-:Y:S01]  /*1010*/  ULDC.64 UR36, c[0x0][0x208] ;  /* 0x0000820000247ab9 */ /* 0x000fe20000000a00 */
[----:B------:R-:W-:-:S04]  /*1020*/  ISETP.NE.U32.AND P0, PT, RZ, UR4, PT ;  /* 0x00000004ff007c0c */ /* 0x000fc8000bf05070 */
[----:B------:R-:W-:-:S13]  /*1030*/  ISETP.NE.AND.EX P0, PT, RZ, UR5, PT, P0 ;  /* 0x00000005ff007c0c */ /* 0x000fda000bf05300 */
[----:B------:R-:W-:Y:S05]  /*1040*/  @!P0 BRA `(.L_x_11) ;  /* 0x00000000001c8947 */ /* 0x000fea0003800000 */
[----:B------:R-:W1:Y:S02]  /*1050*/  LDC.64 R2, c[0x0][0x598] ;  /* 0x00016600ff027b82 */ /* 0x000e640000000a00 */
[----:B-1----:R-:W2:Y:S02]  /*1060*/  LDG.E.64 R2, desc[UR36][R2.64] ;  /* 0x0000002402027981 */ /* 0x002ea4000c1e1b00 */
[----:B--2---:R-:W-:-:S04]  /*1070*/  ISETP.NE.U32.AND P0, PT, R2, RZ, PT ;  /* 0x000000ff0200720c */ /* 0x004fc80003f05070 */
[----:B------:R-:W-:-:S13]  /*1080*/  ISETP.NE.AND.EX P0, PT, R3, RZ, PT, P0 ;  /* 0x000000ff0300720c */ /* 0x000fda0003f05300 */
[----:B------:R-:W-:Y:S05]  /*1090*/  @!P0 BRA `(.L_x_11) ;  /* 0x0000000000088947 */ /* 0x000fea0003800000 */
[----:B------:R1:W5:Y:S01]  /*10a0*/  LD.E R2, desc[UR36][R2.64] ;  /* 0x0000002402027980 */ /* 0x000362000c101900 */
[----:B------:R-:W-:Y:S05]  /*10b0*/  BRA `(.L_x_12) ;  /* 0x0000000000247947 */ /* 0x000fea0003800000 */
.L_x_11:
[----:B------:R-:W-:Y:S02]  /*10c0*/  ULDC.64 UR4, c[0x0][0x588] ;  /* 0x0001620000047ab9 */ /* 0x000fe40000000a00 */
[----:B------:R-:W-:-:S04]  /*10d0*/  ISETP.NE.U32.AND P0, PT, RZ, UR4, PT ;  /* 0x00000004ff007c0c */ /* 0x000fc8000bf05070 */
[----:B------:R-:W-:-:S13]  /*10e0*/  ISETP.NE.AND.EX P0, PT, RZ, UR5, PT, P0 ;  /* 0x00000005ff007c0c */ /* 0x000fda000bf05300 */
[----:B------:R-:W-:Y:S05]  /*10f0*/  @!P0 BRA `(.L_x_13) ;  /* 0x00000000000c8947 */ /* 0x000fea0003800000 */
[----:B------:R-:W1:Y:S02]  /*1100*/  LDC.64 R2, c[0x0][0x588] ;  /* 0x00016200ff027b82 */ /* 0x000e640000000a00 */
[----:B-1----:R2:W5:Y:S01]  /*1110*/  LDG.E R2, desc[UR36][R2.64] ;  /* 0x0000002402027981 */ /* 0x002562000c1e1900 */
[----:B------:R-:W-:Y:S05]  /*1120*/  BRA `(.L_x_12) ;  /* 0x0000000000087947 */ /* 0x000fea0003800000 */
.L_x_13:
[----:B------:R-:W-:Y:S02]  /*1130*/  ULDC UR4, c[0x0][0x580] ;  /* 0x0001600000047ab9 */ /* 0x000fe40000000800 */
[----:B------:R-:W-:-:S07]  /*1140*/  IMAD.U32 R2, RZ, RZ, UR4 ;  /* 0x00000004ff027e24 */ /* 0x000fce000f8e00ff */
.L_x_12:
[----:B------:R-:W-:Y:S02]  /*1150*/  ULDC.64 UR4, c[0x0][0x5a0] ;  /* 0x0001680000047ab9 */ /* 0x000fe40000000a00 */
[----:B------:R-:W-:-:S04]  /*1160*/  ISETP.NE.U32.AND P0, PT, RZ, UR4, PT ;  /* 0x00000004ff007c0c */ /* 0x000fc8000bf05070 */
[----:B------:R-:W-:-:S13]  /*1170*/  ISETP.NE.AND.EX P0, PT, RZ, UR5, PT, P0 ;  /* 0x00000005ff007c0c */ /* 0x000fda000bf05300 */
[----:B------:R-:W-:Y:S05]  /*1180*/  @!P0 BRA `(.L_x_14) ;  /* 0x00000000001c8947 */ /* 0x000fea0003800000 */
[----:B------:R-:W3:Y:S02]  /*1190*/  LDC.64 R4, c[0x0][0x5a0] ;  /* 0x00016800ff047b82 */ /* 0x000ee40000000a00 */
[----:B---3--:R-:W3:Y:S02]  /*11a0*/  LDG.E.64 R4, desc[UR36][R4.64] ;  /* 0x0000002404047981 */ /* 0x008ee4000c1e1b00 */
[----:B---3--:R-:W-:-:S04]  /*11b0*/  ISETP.NE.U32.AND P0, PT, R4, RZ, PT ;  /* 0x000000ff0400720c */ /* 0x008fc80003f05070 */
[----:B------:R-:W-:-:S13]  /*11c0*/  ISETP.NE.AND.EX P0, PT, R5, RZ, PT, P0 ;  /* 0x000000ff0500720c */ /* 0x000fda0003f05300 */
[----:B------:R-:W-:Y:S05]  /*11d0*/  @!P0 BRA `(.L_x_14) ;  /* 0x0000000000088947 */ /* 0x000fea0003800000 */
[----:B------:R3:W5:Y:S01]  /*11e0*/  LD.E R16, desc[UR36][R4.64] ;  /* 0x0000002404107980 */ /* 0x000762000c101900 */
[----:B------:R-:W-:Y:S05]  /*11f0*/  BRA `(.L_x_15) ;  /* 0x0000000000247947 */ /* 0x000fea0003800000 */
.L_x_14:
[----:B------:R-:W-:Y:S02]  /*1200*/  ULDC.64 UR4, c[0x0][0x590] ;  /* 0x0001640000047ab9 */ /* 0x000fe40000000a00 */
[----:B------:R-:W-:-:S04]  /*1210*/  ISETP.NE.U32.AND P0, PT, RZ, UR4, PT ;  /* 0x00000004ff007c0c */ /* 0x000fc8000bf05070 */
[----:B------:R-:W-:-:S13]  /*1220*/  ISETP.NE.AND.EX P0, PT, RZ, UR5, PT, P0 ;  /* 0x00000005ff007c0c */ /* 0x000fda000bf05300 */
[----:B------:R-:W-:Y:S05]  /*1230*/  @!P0 BRA `(.L_x_16) ;  /* 0x00000000000c8947 */ /* 0x000fea0003800000 */
[----:B------:R-:W3:Y:S02]  /*1240*/  LDC.64 R4, c[0x0][0x590] ;  /* 0x00016400ff047b82 */ /* 0x000ee40000000a00 */
[----:B---3--:R4:W5:Y:S01]  /*1250*/  LDG.E R16, desc[UR36][R4.64] ;  /* 0x0000002404107981 */ /* 0x008962000c1e1900 */
[----:B------:R-:W-:Y:S05]  /*1260*/  BRA `(.L_x_15) ;  /* 0x0000000000087947 */ /* 0x000fea0003800000 */
.L_x_16:
[----:B------:R-:W-:Y:S02]  /*1270*/  ULDC UR4, c[0x0][0x584] ;  /* 0x0001610000047ab9 */ /* 0x000fe40000000800 */
[----:B------:R-:W-:-:S07]  /*1280*/  IMAD.U32 R16, RZ, RZ, UR4 ;  /* 0x00000004ff107e24 */ /* 0x000fce000f8e00ff */
.L_x_15:
[----:B------:R-:W-:-:S13]  /*1290*/  LOP3.LUT P0, RZ, R0, 0xff, RZ, 0xc0, !PT ;  /* 0x000000ff00ff7812 */ /* 0x000fda000780c0ff */
[----:B------:R-:W-:Y:S05]  /*12a0*/  @!P0 EXIT ;  /* 0x000000000000894d */ /* 0x000fea0003800000 */
[----:B------:R-:W-:Y:S01]  /*12b0*/  ULDC UR4, c[0x0][0x28c] ;  /* 0x0000a30000047ab9 */ /* 0x000fe20000000800 */
[----:B------:R-:W-:Y:S01]  /*12c0*/  UMOV UR38, URZ ;  /* 0x0000003f00267c82 */ /* 0x000fe20008000000 */
[----:B------:R-:W-:Y:S01]  /*12d0*/  UIADD3 UR4, UR4, 0x1f, URZ ;  /* 0x0000001f04047890 */ /* 0x000fe2000fffe03f */
[----:B------:R-:W-:-:S03]  /*12e0*/  UMOV UR39, URZ ;  /* 0x0000003f00277c82 */ /* 0x000fc60008000000 */
[----:B------:R-:W-:-:S04]  /*12f0*/  USHF.R.S32.HI UR5, URZ, 0x1f, UR4 ;  /* 0x0000001f3f057899 */ /* 0x000fc80008011404 */
[----:B------:R-:W-:-:S04]  /*1300*/  ULEA.HI UR5, UR5, UR4, URZ, 0x5 ;  /* 0x0000000405057291 */ /* 0x000fc8000f8f283f */
[----:B------:R-:W-:-:S12]  /*1310*/  USHF.R.S32.HI UR44, URZ, 0x5, UR5 ;  /* 0x000000053f2c7899 */ /* 0x000fd80008011405 */
.L_x_546:
[----:B------:R-:W0:Y:S01]  /*1320*/  S2R R0, SR_TID.X ;  /* 0x0000000000007919 */ /* 0x000e220000002100 */
[----:B------:R-:W1:Y:S01]  /*1330*/  S2UR UR7, SR_CgaCtaId ;  /* 0x00000000000779c3 */ /* 0x000e620000008800 */
[----:B------:R-:W-:Y:S02]  /*1340*/  UMOV UR6, 0x400 ;  /* 0x0000040000067882 */ /* 0x000fe40000000000 */
[----:B-1----:R-:W-:Y:S01]  /*1350*/  ULEA UR6, UR7, UR6, 0x18 ;  /* 0x0000000607067291 */ /* 0x002fe2000f8ec03f */
[----:B0-----:R-:W-:-:S04]  /*1360*/  LOP3.LUT R0, R0, 0x80, RZ, 0xc0, !PT ;  /* 0x0000008000007812 */ /* 0x001fc800078ec0ff */
[----:B------:R-:W-:-:S06]  /*1370*/  SHF.R.U32.HI R0, RZ, 0x7, R0 ;  /* 0x00000007ff007819 */ /* 0x000fcc0000011600 */
[----:B------:R-:W0:Y:S02]  /*1380*/  SHFL.IDX PT, R0, R0, RZ, 0x1f ;  /* 0x00001fff00007589 */ /* 0x000e2400000e0000 */
[----:B0-----:R-:W-:-:S13]  /*1390*/  R2UR UR4, R0 ;  /* 0x00000000000472ca */ /* 0x001fda00000e0000 */
[----:B------:R-:W-:-:S04]  /*13a0*/  ULEA.HI UR5, UR4, UR4, URZ, 0x1 ;  /* 0x0000000404057291 */ /* 0x000fc8000f8f083f */
[----:B------:R-:W-:-:S04]  /*13b0*/  ULOP3.LUT UR5, UR5, 0x7fffe, URZ, 0xc0, !UPT ;  /* 0x0007fffe05057892 */ /* 0x000fc8000f8ec03f */
[----:B------:R-:W-:-:S03]  /*13c0*/  UIADD3 UR5, UR4, -UR5, URZ ;  /* 0x8000000504057290 */ /* 0x000fc6000fffe03f */
[----:B------:R-:W-:Y:S01]  /*13d0*/  ULDC UR4, c[0x0][0x28c] ;  /* 0x0000a30000047ab9 */ /* 0x000fe20000000800 */
[----:B------:R-:W-:Y:S01]  /*13e0*/  ULEA UR5, UR5, UR6, 0xd ;  /* 0x0000000605057291 */ /* 0x000fe2000f8e683f */
[----:B------:R-:W-:-:S03]  /*13f0*/  ISETP.LT.AND P0, PT, RZ, UR4, PT ;  /* 0x00000004ff007c0c */ /* 0x000fc6000bf01270 */
[----:B------:R-:W-:-:S04]  /*1400*/  UIADD3 UR5, UR5, 0x100, URZ ;  /* 0x0000010005057890 */ /* 0x000fc8000fffe03f */
[----:B------:R-:W-:-:S04]  /*1410*/  USHF.R.U32.HI UR5, URZ, 0x4, UR5 ;  /* 0x000000043f057899 */ /* 0x000fc80008011605 */
[----:B------:R-:W-:Y:S02]  /*1420*/  ULOP3.LUT UR46, UR5, 0x3fff, URZ, 0xc0, !UPT ;  /* 0x00003fff052e7892 */ /* 0x000fe4000f8ec03f */
[----:B--23--:R-:W-:Y:S10]  /*1430*/  @P0 BRA `(.L_x_17) ;  /* 0x0000000000400947 */ /* 0x00cff40003800000 */
[----:B------:R-:W-:Y:S01]  /*1440*/  MOV R0, 0x0 ;  /* 0x0000000000007802 */ /* 0x000fe20000000f00 */
[----:B------:R-:W-:Y:S01]  /*1450*/  ULDC.64 UR4, c[0x4][0x68] ;  /* 0x01001a0000047ab9 */ /* 0x000fe20000000a00 */
[----:B------:R-:W-:Y:S01]  /*1460*/  ULDC.64 UR6, c[0x4][0x8] ;  /* 0x0100020000067ab9 */ /* 0x000fe20000000a00 */
[----:B---34-:R-:W-:Y:S01]  /*1470*/  IMAD.U32 R4, RZ, RZ, UR4 ;  /* 0x00000004ff047e24 */ /* 0x018fe2000f8e00ff */
[----:B------:R0:W1:Y:S01]  /*1480*/  LDC.64 R14, c[0x4][R0] ;  /* 0x01000000000e7b82 */ /* 0x0000620000000a00 */
[----:B------:R-:W-:Y:S01]  /*1490*/  IMAD.U32 R5, RZ, RZ, UR5 ;  /* 0x00000005ff057e24 */ /* 0x000fe2000f8e00ff */
[----:B------:R-:W-:Y:S01]  /*14a0*/  ULDC.64 UR4, c[0x4][0x70] ;  /* 0x01001c0000047ab9 */ /* 0x000fe20000000a00 */
[----:B------:R-:W-:Y:S01]  /*14b0*/  IMAD.U32 R10, RZ, RZ, UR6 ;  /* 0x00000006ff0a7e24 */ /* 0x000fe2000f8e00ff */
[----:B------:R-:W-:Y:S01]  /*14c0*/  MOV R8, 0x1e1 ;  /* 0x000001e100087802 */ /* 0x000fe20000000f00 */
[----:B------:R-:W-:Y:S02]  /*14d0*/  IMAD.U32 R6, RZ, RZ, UR4 ;  /* 0x00000004ff067e24 */ /* 0x000fe4000f8e00ff */
[----:B------:R-:W-:-:S02]  /*14e0*/  IMAD.U32 R7, RZ, RZ, UR5 ;  /* 0x00000005ff077e24 */ /* 0x000fc4000f8e00ff */
[----:B------:R-:W-:Y:S02]  /*14f0*/  IMAD.U32 R11, RZ, RZ, UR7 ;  /* 0x00000007ff0b7e24 */ /* 0x000fe4000f8e00ff */
[----:B------:R-:W-:Y:S02]  /*1500*/  IMAD.MOV.U32 R12, RZ, RZ, 0x1 ;  /* 0x00000001ff0c7424 */ /* 0x000fe400078e00ff */
[----:B0-----:R-:W-:-:S07]  /*1510*/  IMAD.MOV.U32 R13, RZ, RZ, RZ ;  /* 0x000000ffff0d7224 */ /* 0x001fce00078e00ff */
[----:B------:R-:W-:-:S07]  /*1520*/  LEPC R20, `(.L_x_17) ;  /* 0x000000001014794e */ /* 0x000fce0000000000 */
[----:B-12--5:R-:W-:Y:S05]  /*1530*/  CALL.ABS.NOINC R14 ;  /* 0x000000000e007343 */ /* 0x026fea0003c00000 */
.L_x_17:
[----:B------:R-:W-:-:S06]  /*1540*/  ULOP3.LUT UR4, UR40, 0x1, URZ, 0xfc, !UPT ;  /* 0x0000000128047892 */ /* 0x000fcc000f8efc3f */
[----:B------:R-:W-:-:S05]  /*1550*/  IMAD.U32 R0, RZ, RZ, UR4 ;  /* 0x00000004ff007e24 */ /* 0x000fca000f8e00ff */
[----:B------:R-:W-:-:S13]  /*1560*/  ISETP.NE.AND P0, PT, R0, 0x3, PT ;  /* 0x000000030000780c */ /* 0x000fda0003f05270 */
[----:B------:R-:W-:Y:S05]  /*1570*/  @!P0 BRA `(.L_x_18) ;  /* 0x0000000000048947 */ /* 0x000fea0003800000 */
[----:B------:R-:W-:Y:S01]  /*1580*/  BPT.TRAP 0x1 ;  /* 0x000000040000795c */ /* 0x000fe20000300000 */
.L_x_18:
[----:B------:R-:W0:Y:S01]  /*1590*/  S2UR UR5, SR_CgaCtaId ;  /* 0x00000000000579c3 */ /* 0x000e220000008800 */
[----:B------:R-:W-:Y:S01]  /*15a0*/  UMOV UR4, 0x400 ;  /* 0x0000040000047882 */ /* 0x000fe20000000000 */
[----:B--2---:R-:W-:Y:S02]  /*15b0*/  IMAD.U32 R3, RZ, RZ, UR38 ;  /* 0x00000026ff037e24 */ /* 0x004fe4000f8e00ff */
[----:B---34-:R-:W-:-:S03]  /*15c0*/  IMAD.U32 R5, RZ, RZ, UR39 ;  /* 0x00000027ff057e24 */ /* 0x018fc6000f8e00ff */
[----:B------:R-:W-:Y:S01]  /*15d0*/  SHF.L.U32 R3, R3, 0x1f, RZ ;  /* 0x0000001f03037819 */ /* 0x000fe200000006ff */
[----:B0-----:R-:W-:-:S06]  /*15e0*/  ULEA UR4, UR5, UR4, 0x18 ;  /* 0x0000000405047291 */ /* 0x001fcc000f8ec03f */
[----:B------:R-:W-:-:S04]  /*15f0*/  IMAD.U32 R0, RZ, RZ, UR4 ;  /* 0x00000004ff007e24 */ /* 0x000fc8000f8e00ff */
[----:B------:R-:W-:-:S04]  /*1600*/  IMAD R4, R5, 0x8, R0 ;  /* 0x0000000805047824 */ /* 0x000fc800078e0200 */
[----:B------:R0:W1:Y:S01]  /*1610*/  SYNCS.PHASECHK.TRANS64.TRYWAIT P1, [R4+URZ], R3 ;  /* 0x00000003040075a7 */ /* 0x000062000802017f */
[----:B------:R-:W-:Y:S05]  /*1620*/  @!P0 BRA `(.L_x_19) ;  /* 0x0000000000048947 */ /* 0x000fea0003800000 */
[----:B------:R-:W-:Y:S01]  /*1630*/  BPT.TRAP 0x1 ;  /* 0x000000040000795c */ /* 0x000fe20000300000 */
.L_x_19:
[----:B-1----:R-:W-:Y:S05]  /*1640*/  @P1 BRA `(.L_x_20) ;  /* 0x0000000000081947 */ /* 0x002fea0003800000 */
[----:B------:R-:W1:Y:S02]  /*1650*/  SYNCS.PHASECHK.TRANS64.TRYWAIT P1, [R4+URZ], R3 ;  /* 0x00000003040075a7 */ /* 0x000e64000802017f */
[----:B-1----:R-:W-:Y:S05]  /*1660*/  @!P1 BRA `(.L_x_21) ;  /* 0x0000019800bc9947 */ /* 0x002fea0003800000 */
.L_x_20:
[----:B------:R-:W-:-:S04]  /*1670*/  UISETP.LT.AND UP0, UPT, UR44, 0x1, UPT ;  /* 0x000000012c00788c */ /* 0x000fc8000bf01270 */
[----:B------:R-:W-:-:S06]  /*1680*/  USEL UR4, UR44, 0x1, UP0 ;  /* 0x000000012c047887 */ /* 0x000fcc0008000000 */
[----:B01----:R-:W-:Y:S01]  /*1690*/  IMAD.U32 R3, RZ, RZ, UR4 ;  /* 0x00000004ff037e24 */ /* 0x003fe2000f8e00ff */
[----:B------:R-:W-:Y:S05]  /*16a0*/  WARPSYNC.ALL ;  /* 0x0000000000007948 */ /* 0x000fea0003800000 */
[----:B------:R-:W-:-:S04]  /*16b0*/  IADD3 R3, -R3, UR44, RZ ;  /* 0x0000002c03037c10 */ /* 0x000fc8000fffe1ff */
[----:B------:R-:W-:Y:S02]  /*16c0*/  ISETP.GE.AND P1, PT, R3, 0x1, PT ;  /* 0x000000010300780c */ /* 0x000fe40003f26270 */
[----:B------:R-:W-:Y:S01]  /*16d0*/  R2UR UR4, R0 ;  /* 0x00000000000472ca */ /* 0x000fe200000e0000 */
[----:B------:R-:W-:Y:S01]  /*16e0*/  WARPGROUP.ARRIVE ;  /* 0x00000000000079c5 */ /* 0x000fe20000000000 */
[----:B------:R-:W-:Y:S01]  /*16f0*/  UMOV UR9, 0x40000040 ;  /* 0x4000004000097882 */ /* 0x000fe20000000000 */
[----:B------:R-:W-:Y:S01]  /*1700*/  UMOV UR11, 0x40000040 ;  /* 0x40000040000b7882 */ /* 0x000fe20000000000 */
[----:B------:R0:W-:Y:S04]  /*1710*/  STL [R1+0x2d0], R17 ;  /* 0x0002d01101007387 */ /* 0x0001e80000100800 */
[----:B-----5:R1:W-:Y:S04]  /*1720*/  STL [R1+0x2cc], R16 ;  /* 0x0002cc1001007387 */ /* 0x0203e80000100800 */
[----:B------:R2:W-:Y:S01]  /*1730*/  STL [R1+0x2c8], R3 ;  /* 0x0002c80301007387 */ /* 0x0005e20000100800 */
[----:B------:R-:W-:-:S03]  /*1740*/  UIADD3 UR4, UR4, 0x18100, URZ ;  /* 0x0001810004047890 */ /* 0x000fc6000fffe03f */
[----:B------:R3:W-:Y:S01]  /*1750*/  STL [R1+0x2c4], R2 ;  /* 0x0002c40201007387 */ /* 0x0007e20000100800 */
[----:B------:R-:W-:-:S03]  /*1760*/  USHF.R.U32.HI UR4, URZ, 0x4, UR4 ;  /* 0x000000043f047899 */ /* 0x000fc60008011604 */
[----:B------:R4:W-:Y:S01]  /*1770*/  STL [R1+0x2d4], R0 ;  /* 0x0002d40001007387 */ /* 0x0009e20000100800 */
[----:B------:R-:W-:Y:S02]  /*1780*/  ULOP3.LUT UR5, UR4, 0x3fff, URZ, 0xc0, !UPT ;  /* 0x00003fff04057892 */ /* 0x000fe4000f8ec03f */
[----:B------:R-:W-:Y:S02]  /*1790*/  ULOP3.LUT UR4, UR46, 0x10000, URZ, 0xfc, !UPT ;  /* 0x000100002e047892 */ /* 0x000fe4000f8efc3f */
[----:B------:R-:W-:Y:S02]  /*17a0*/  ULOP3.LUT UR5, UR5, 0x10000, URZ, 0xfc, !UPT ;  /* 0x0001000005057892 */ /* 0x000fe4000f8efc3f */
[----:B------:R-:W-:Y:S02]  /*17b0*/  ULEA UR6, UR39, UR4, 0xb ;  /* 0x0000000427067291 */ /* 0x000fe4000f8e583f */
[----:B------:R-:W-:-:S05]  /*17c0*/  ULEA UR7, UR39, UR5, 0xb ;  /* 0x0000000527077291 */ /* 0x000fca000f8e583f */
[----:B------:R-:W-:Y:S02]  /*17d0*/  UMOV UR8, UR6 ;  /* 0x0000000600087c82 */ /* 0x000fe40008000000 */
[----:B------:R-:W-:Y:S02]  /*17e0*/  UMOV UR10, UR7 ;  /* 0x00000007000a7c82 */ /* 0x000fe40008000000 */
[----:B------:R-:W-:Y:S01]  /*17f0*/  HGMMA.64x256x8.F32.TF32 R24, gdesc[UR8], RZ, !UPT, gsb0 ;  /* 0x07e00000081879f0 */ /* 0x000fe2000c0028ff */
[----:B------:R-:W-:Y:S01]  /*1800*/  UIADD3 UR8, UR6, 0x400, URZ ;  /* 0x0000040006087890 */ /* 0x000fe2000fffe03f */
[----:B------:R-:W-:Y:S01]  /*1810*/  UMOV UR9, 0x40000040 ;  /* 0x4000004000097882 */ /* 0x000fe20000000000 */
[----:B------:R-:W-:Y:S02]  /*1820*/  WARPGROUP.DEPBAR.LE gsb0, 0x0 ;  /* 0x00008000000079c5 */ /* 0x000fe40000010000 */
[----:B------:R-:W-:Y:S01]  /*1830*/  STL.64 [R1], R24 ;  /* 0x0000001801007387 */ /* 0x000fe20000100a00 */
[----:B------:R-:W-:Y:S01]  /*1840*/  IMAD.MOV.U32 R235, RZ, RZ, R46 ;  /* 0x000000ffffeb7224 */ /* 0x000fe200078e002e */
[----:B------:R-:W-:Y:S01]  /*1850*/  MOV R231, R50 ;  /* 0x0000003200e77202 */ /* 0x000fe20000000f00 */
[----:B------:R-:W-:Y:S01]  /*1860*/  IMAD.MOV.U32 R234, RZ, RZ, R47 ;  /* 0x000000ffffea7224 */ /* 0x000fe200078e002f */
[----:B------:R-:W-:Y:S01]  /*1870*/  STL.64 [R1+0x8], R26 ;  /* 0x0000081a01007387 */ /* 0x000fe20000100a00 */
        /* <DEDUP_REMOVED lines=28> */
[----:B------:R-:W-:-:S02]  /*1a40*/  IMAD.MOV.U32 R217, RZ, RZ, R64 ;  /* 0x000000ffffd97224 */ /* 0x000fc400078e0040 */
[----:B------:R-:W-:Y:S01]  /*1a50*/  IMAD.MOV.U32 R216, RZ, RZ, R65 ;  /* 0x000000ffffd87224 */ /* 0x000fe200078e0041 */
[----:B------:R-:W-:Y:S01]  /*1a60*/  STL.64 [R1+0x48], R42 ;  /* 0x0000482a01007387 */ /* 0x000fe20000100a00 */
[----:B------:R-:W-:Y:S02]  /*1a70*/  IMAD.MOV.U32 R215, RZ, RZ, R66 ;  /* 0x000000ffffd77224 */ /* 0x000fe400078e0042 */
[----:B------:R-:W-:Y:S01]  /*1a80*/  IMAD.MOV.U32 R214, RZ, RZ, R67 ;  /* 0x000000ffffd67224 */ /* 0x000fe200078e0043 */
[----:B------:R4:W-:Y:S01]  /*1a90*/  STL.64 [R1+0x50], R44 ;  /* 0x0000502c01007387 */ /* 0x0009e20000100a00 */
[----:B------:R-:W-:Y:S02]  /*1aa0*/  IMAD.MOV.U32 R213, RZ, RZ, R68 ;  /* 0x000000ffffd57224 */ /* 0x000fe400078e0044 */
[----:B------:R-:W-:Y:S01]  /*1ab0*/  IMAD.MOV.U32 R153, RZ, RZ, R69 ;  /* 0x000000ffff997224 */ /* 0x000fe200078e0045 */
[----:B------:R-:W-:Y:S01]  /*1ac0*/  STL [R1+0x588], R152 ;  /* 0x0005889801007387 */ /* 0x000fe20000100800 */
[----:B------:R-:W-:-:S02]  /*1ad0*/  IMAD.MOV.U32 R154, RZ, RZ, R70 ;  /* 0x000000ffff9a7224 */ /* 0x000fc400078e0046 */
[----:B------:R-:W-:Y:S02]  /*1ae0*/  IMAD.MOV.U32 R155, RZ, RZ, R71 ;  /* 0x000000ffff9b7224 */ /* 0x000fe400078e0047 */
[----:B------:R-:W-:Y:S02]  /*1af0*/  IMAD.MOV.U32 R156, RZ, RZ, R72 ;  /* 0x000000ffff9c7224 */ /* 0x000fe400078e0048 */
[----:B------:R-:W-:Y:S02]  /*1b00*/  IMAD.MOV.U32 R157, RZ, RZ, R73 ;  /* 0x000000ffff9d7224 */ /* 0x000fe400078e0049 */
[----:B------:R-:W-:Y:S02]  /*1b10*/  IMAD.MOV.U32 R158, RZ, RZ, R74 ;  /* 0x000000ffff9e7224 */ /* 0x000fe400078e004a */
[----:B------:R-:W-:Y:S02]  /*1b20*/  IMAD.MOV.U32 R159, RZ, RZ, R75 ;  /* 0x000000ffff9f7224 */ /* 0x000fe400078e004b */
        /* <DEDUP_REMOVED lines=54> */
[----:B0-----:R-:W-:-:S02]  /*1e90*/  IMAD.MOV.U32 R17, RZ, RZ, R135 ;  /* 0x000000ffff117224 */ /* 0x001fc400078e0087 */
[----:B-1----:R-:W-:Y:S02]  /*1ea0*/  IMAD.MOV.U32 R16, RZ, RZ, R136 ;  /* 0x000000ffff107224 */ /* 0x002fe400078e0088 */
        /* <DEDUP_REMOVED lines=11> */
[----:B--2---:R-:W-:Y:S02]  /*1f60*/  IMAD.MOV.U32 R3, RZ, RZ, R149 ;  /* 0x000000ffff037224 */ /* 0x004fe400078e0095 */
[----:B---3--:R-:W-:Y:S02]  /*1f70*/  IMAD.MOV.U32 R2, RZ, RZ, R150 ;  /* 0x000000ffff027224 */ /* 0x008fe400078e0096 */
[----:B----4-:R-:W-:Y:S02]  /*1f80*/  IMAD.MOV.U32 R0, RZ, RZ, R151 ;  /* 0x000000ffff007224 */ /* 0x010fe400078e0097 */
[----:B------:R-:W-:-:S06]  /*1f90*/  WARPGROUP.ARRIVE ;  /* 0x00000000000079c5 */ /* 0x000fcc0000000000 */
[----:B------:R-:W-:Y:S03]  /*1fa0*/  HGMMA.64x256x8.F32.TF32 R24, gdesc[UR8], RZ, !UPT, gsb0 ;  /* 0x07e00000081879f0 */ /* 0x000fe6000c0028ff */
[----:B------:R-:W-:Y:S02]  /*1fb0*/  WARPGROUP.DEPBAR.LE gsb0, 0x0 ;  /* 0x00008000000079c5 */ /* 0x000fe40000010000 */
[----:B------:R-:W-:Y:S04]  /*1fc0*/  STL.64 [R1+0x580], R150 ;  /* 0x0005809601007387 */ /* 0x000fe80000100a00 */
        /* <DEDUP_REMOVED lines=20> */
[----:B------:R0:W-:Y:S04]  /*2110*/  STL.64 [R1+0x4d8], R108 ;  /* 0x0004d86c01007387 */ /* 0x0001e80000100a00 */
[----:B0-----:R-:W2:Y:S04]  /*2120*/  LDL.LU R108, [R1] ;  /* 0x00000000016c7983 */ /* 0x001ea80000300800 */
[----:B------:R-:W2:Y:S04]  /*2130*/  LDL.LU R109, [R1+0x4] ;  /* 0x00000400016d7983 */ /* 0x000ea80000300800 */
        /* <DEDUP_REMOVED lines=19> */
[----:B------:R-:W2:Y:S01]  /*2270*/  LDL.LU R129, [R1+0x54] ;  /* 0x0000540001817983 */ /* 0x000ea20000300800 */
[----:B------:R-:W-:Y:S01]  /*2280*/  IMAD.MOV.U32 R130, RZ, RZ, R235 ;  /* 0x000000ffff827224 */ /* 0x000fe200078e00eb */
[----:B------:R-:W-:Y:S01]  /*2290*/  MOV R132, R233 ;  /* 0x000000e900847202 */ /* 0x000fe20000000f00 */
[----:B------:R-:W-:Y:S01]  /*22a0*/  IMAD.MOV.U32 R131, RZ, RZ, R234 ;  /* 0x000000ffff837224 */ /* 0x000fe200078e00ea */
[----:B------:R-:W-:Y:S01]  /*22b0*/  MOV R145, R220 ;  /* 0x000000dc00917202 */ /* 0x000fe20000000f00 */
[----:B------:R-:W-:Y:S01]  /*22c0*/  IMAD.MOV.U32 R133, RZ, RZ, R232 ;  /* 0x000000ffff857224 */ /* 0x000fe200078e00e8 */
[----:B------:R-:W-:Y:S01]  /*22d0*/  UIADD3 UR8, UR6, 0x2, URZ ;  /* 0x0000000206087890 */ /* 0x000fe2000fffe03f */
[----:B------:R-:W-:Y:S01]  /*22e0*/  IMAD.MOV.U32 R134, RZ, RZ, R231 ;  /* 0x000000ffff867224 */ /* 0x000fe200078e00e7 */
[----:B------:R-:W-:Y:S01]  /*22f0*/  MOV R231, R5 ;  /* 0x0000000500e77202 */ /* 0x000fe20000000f00 */
[----:B------:R-:W-:Y:S01]  /*2300*/  IMAD.MOV.U32 R135, RZ, RZ, R230 ;  /* 0x000000ffff877224 */ /* 0x000fe200078e00e6 */
[----:B------:R-:W-:Y:S01]  /*2310*/  UIADD3 UR10, UR7, 0x2, URZ ;  /* 0x00000002070a7890 */ /* 0x000fe2000fffe03f */
[----:B------:R-:W-:Y:S01]  /*2320*/  IMAD.MOV.U32 R136, RZ, RZ, R229 ;  /* 0x000000ffff887224 */ /* 0x000fe200078e00e5 */
[----:B------:R-:W-:Y:S01]  /*2330*/  UMOV UR9, 0x40000040 ;  /* 0x4000004000097882 */ /* 0x000fe20000000000 */
[----:B------:R-:W-:Y:S01]  /*2340*/  IMAD.MOV.U32 R137, RZ, RZ, R228 ;  /* 0x000000ffff897224 */ /* 0x000fe200078e00e4 */
[----:B------:R-:W-:Y:S01]  /*2350*/  UMOV UR11, 0x40000040 ;  /* 0x40000040000b7882 */ /* 0x000fe20000000000 */
        /* <DEDUP_REMOVED lines=8> */
[----:B------:R-:W-:Y:S01]  /*23e0*/  IMAD.MOV.U32 R147, RZ, RZ, R218 ;  /* 0x000000ffff937224 */ /* 0x000fe200078e00da */
[----:B------:R-:W-:Y:S01]  /*23f0*/  MOV R218, R18 ;  /* 0x0000001200da7202 */ /* 0x000fe20000000f00 */
        /* <DEDUP_REMOVED lines=25> */
[----:B------:R-:W-:-:S06]  /*2590*/  IMAD.MOV.U32 R235, RZ, RZ, R0 ;  /* 0x000000ffffeb7224 */ /* 0x000fcc00078e0000 */
[----:B--2---:R-:W-:-:S06]  /*25a0*/  WARPGROUP.ARRIVE ;  /* 0x00000000000079c5 */ /* 0x004fcc0000000000 */
[----:B------:R-:W-:Y:S03]  /*25b0*/  HGMMA.64x256x8.F32.TF32 R108, gdesc[UR8], R108, gsb0 ;  /* 0x07e00000086c79f0 */ /* 0x000fe6000800286c */
[----:B------:R-:W-:Y:S02]  /*25c0*/  WARPGROUP.DEPBAR.LE gsb0, 0x0 ;  /* 0x00008000000079c5 */ /* 0x000fe40000010000 */
[----:B------:R-:W-:Y:S04]  /*25d0*/  STL.64 [R1], R108 ;  /* 0x0000006c01007387 */ /* 0x000fe80000100a00 */
        /* <DEDUP_REMOVED lines=63> */
[----:B0-----:R-:W2:Y:S04]  /*29d0*/  LDL.LU R152, [R1+0x588] ;  /* 0x0005880001987983 */ /* 0x001ea80000300800 */
[----:B------:R-:W3:Y:S04]  /*29e0*/  LDL.LU.64 R150, [R1+0x580] ;  /* 0x0005800001967983 */ /* 0x000ee80000300a00 */
        /* <DEDUP_REMOVED lines=20> */
[----:B------:R-:W3:Y:S01]  /*2b30*/  LDL.LU.64 R108, [R1+0x4d8] ;  /* 0x0004d800016c7983 */ /* 0x000ee20000300a00 */
[----:B------:R-:W-:Y:S01]  /*2b40*/  UIADD3 UR8, UR6, 0x402, URZ ;  /* 0x0000040206087890 */ /* 0x000fe2000fffe03f */
[----:B------:R-:W-:Y:S01]  /*2b50*/  UMOV UR9, 0x40000040 ;  /* 0x4000004000097882 */ /* 0x000fe20000000000 */
[----:B---3--:R-:W-:-:S07]  /*2b60*/  WARPGROUP.ARRIVE ;  /* 0x00000000000079c5 */ /* 0x008fce0000000000 */
[----:B------:R-:W-:Y:S03]  /*2b70*/  HGMMA.64x256x8.F32.TF32 R24, gdesc[UR8], R24, gsb0 ;  /* 0x07e00000081879f0 */ /* 0x000fe60008002818 */
        /* <DEDUP_REMOVED lines=65> */
[----:B0-----:R-:W3:Y:S04]  /*2f90*/  LDL.LU.64 R24, [R1] ;  /* 0x0000000001187983 */ /* 0x001ee80000300a00 */
        /* <DEDUP_REMOVED lines=63> */
[----:B------:R-:W-:-:S02]  /*3390*/  UIADD3 UR8, UR6, 0x4, URZ ;  /* 0x0000000406087890 */ /* 0x000fc4000fffe03f */
[----:B------:R-:W-:Y:S01]  /*33a0*/  UIADD3 UR10, UR7, 0x4, URZ ;  /* 0x00000004070a7890 */ /* 0x000fe2000fffe03f */
[----:B------:R-:W-:Y:S01]  /*33b0*/  UMOV UR9, 0x40000040 ;  /* 0x4000004000097882 */ /* 0x000fe20000000000 */
[----:B------:R-:W-:Y:S01]  /*33c0*/  UMOV UR11, 0x40000040 ;  /* 0x40000040000b7882 */ /* 0x000fe20000000000 */
[----:B---3--:R-:W-:-:S06]  /*33d0*/  WARPGROUP.ARRIVE ;  /* 0x00000000000079c5 */ /* 0x008fcc0000000000 */
[----:B------:R-:W-:Y:S03]  /*33e0*/  HGMMA.64x256x8.F32.TF32 R24, gdesc[UR8], R24, gsb0 ;  /* 0x07e00000081879f0 */ /* 0x000fe60008002818 */
        /* <DEDUP_REMOVED lines=42> */
[----:B------:R-:W3:Y:S01]  /*3690*/  LDL.LU.64 R150, [R1+0x4d0] ;  /* 0x0004d00001967983 */ /* 0x000ee20000300a00 */
[----:B------:R-:W-:-:S02]  /*36a0*/  IMAD.MOV.U32 R210, RZ, RZ, R126 ;  /* 0x000000ffffd27224 */ /* 0x000fc400078e007e */
[----:B------:R-:W-:Y:S01]  /*36b0*/  IMAD.MOV.U32 R211, RZ, RZ, R127 ;  /* 0x000000ffffd37224 */ /* 0x000fe200078e007f */
[----:B------:R-:W3:Y:S01]  /*36c0*/  LDL.LU.64 R148, [R1+0x4c8] ;  /* 0x0004c80001947983 */ /* 0x000ee20000300a00 */
[----:B------:R-:W-:Y:S02]  /*36d0*/  IMAD.MOV.U32 R208, RZ, RZ, R124 ;  /* 0x000000ffffd07224 */ /* 0x000fe400078e007c */
[----:B------:R-:W-:Y:S01]  /*36e0*/  IMAD.MOV.U32 R209, RZ, RZ, R125 ;  /* 0x000000ffffd17224 */ /* 0x000fe200078e007d */
[----:B------:R-:W3:Y:S01]  /*36f0*/  LDL.LU.64 R146, [R1+0x4c0] ;  /* 0x0004c00001927983 */ /* 0x000ee20000300a00 */
        /* <DEDUP_REMOVED lines=122> */
[----:B0-----:R-:W3:Y:S04]  /*3ea0*/  LDL.LU.64 R44, [R1+0x328] ;  /* 0x00032800012c7983 */ /* 0x001ee80000300a00 */
        /* <DEDUP_REMOVED lines=11> */
[----:B------:R-:W-:-:S02]  /*3f60*/  UMOV UR9, 0x40000040 ;  /* 0x4000004000097882 */ /* 0x000fc40000000000 */
[----:B--2---:R-:W-:Y:S01]  /*3f70*/  STL [R1+0x2c0], R152 ;  /* 0x0002c09801007387 */ /* 0x004fe20000100800 */
[----:B---3--:R-:W-:-:S06]  /*3f80*/  WARPGROUP.ARRIVE ;  /* 0x00000000000079c5 */ /* 0x008fcc0000000000 */
        /* <DEDUP_REMOVED lines=50> */
[----:B------:R-:W-:-:S02]  /*42b0*/  IMAD.MOV.U32 R137, RZ, RZ, R233 ;  /* 0x000000ffff897224 */ /* 0x000fc400078e00e9 */
[----:B------:R-:W-:Y:S01]  /*42c0*/  IMAD.MOV.U32 R138, RZ, RZ, R232 ;  /* 0x000000ffff8a7224 */ /* 0x000fe200078e00e8 */
[----:B------:R-:W-:Y:S01]  /*42d0*/  MOV R232, R7 ;  /* 0x0000000700e87202 */ /* 0x000fe20000000f00 */
        /* <DEDUP_REMOVED lines=10> */
[----:B------:R-:W-:Y:S01]  /*4380*/  IMAD.MOV.U32 R150, RZ, RZ, R220 ;  /* 0x000000ffff967224 */ /* 0x000fe200078e00dc */
[----:B------:R-:W-:Y:S01]  /*4390*/  MOV R220, R21 ;  /* 0x0000001500dc7202 */ /* 0x000fe20000000f00 */
[----:B------:R-:W-:-:S02]  /*43a0*/  IMAD.MOV.U32 R151, RZ, RZ, R219 ;  /* 0x000000ffff977224 */ /* 0x000fc400078e00db */
[----:B------:R-:W-:Y:S02]  /*43b0*/  IMAD.MOV.U32 R152, RZ, RZ, R218 ;  /* 0x000000ffff987224 */ /* 0x000fe400078e00da */
[----:B------:R-:W-:Y:S02]  /*43c0*/  IMAD.MOV.U32 R130, RZ, RZ, R0 ;  /* 0x000000ffff827224 */ /* 0x000fe400078e0000 */
[----:B------:R-:W-:Y:S01]  /*43d0*/  IMAD.MOV.U32 R132, RZ, RZ, R16 ;  /* 0x000000ffff847224 */ /* 0x000fe200078e0010 */
[----:B------:R-:W-:Y:S01]  /*43e0*/  UIADD3 UR8, UR6, 0x6, URZ ;  /* 0x0000000606087890 */ /* 0x000fe2000fffe03f */
[----:B------:R-:W-:Y:S01]  /*43f0*/  IMAD.MOV.U32 R133, RZ, RZ, R3 ;  /* 0x000000ffff857224 */ /* 0x000fe200078e0003 */
[----:B------:R-:W-:Y:S01]  /*4400*/  UIADD3 UR10, UR7, 0x6, URZ ;  /* 0x00000006070a7890 */ /* 0x000fe2000fffe03f */
[----:B------:R-:W-:Y:S01]  /*4410*/  IMAD.MOV.U32 R134, RZ, RZ, R2 ;  /* 0x000000ffff867224 */ /* 0x000fe200078e0002 */
[----:B------:R-:W-:Y:S01]  /*4420*/  UMOV UR9, 0x40000040 ;  /* 0x4000004000097882 */ /* 0x000fe20000000000 */
[----:B------:R-:W-:Y:S01]  /*4430*/  IMAD.MOV.U32 R218, RZ, RZ, R23 ;  /* 0x000000ffffda7224 */ /* 0x000fe200078e0017 */
[----:B------:R-:W-:Y:S01]  /*4440*/  UMOV UR11, 0x40000040 ;  /* 0x40000040000b7882 */ /* 0x000fe20000000000 */
[----:B------:R-:W-:Y:S01]  /*4450*/  IMAD.MOV.U32 R219, RZ, RZ, R22 ;  /* 0x000000ffffdb7224 */ /* 0x000fe200078e0016 */
[----:B------:R0:W5:Y:S01]  /*4460*/  LDL.LU R0, [R1+0x2d4] ;  /* 0x0002d40001007983 */ /* 0x0001620000300800 */
[----:B------:R-:W-:-:S02]  /*4470*/  IMAD.MOV.U32 R221, RZ, RZ, R20 ;  /* 0x000000ffffdd7224 */ /* 0x000fc400078e0014 */
[----:B------:R-:W-:Y:S01]  /*4480*/  IMAD.MOV.U32 R222, RZ, RZ, R19 ;  /* 0x000000ffffde7224 */ /* 0x000fe200078e0013 */
[----:B------:R0:W5:Y:S01]  /*4490*/  LDL.LU R17, [R1+0x2d0] ;  /* 0x0002d00001117983 */ /* 0x0001620000300800 */
[----:B------:R-:W-:Y:S02]  /*44a0*/  IMAD.MOV.U32 R223, RZ, RZ, R18 ;  /* 0x000000ffffdf7224 */ /* 0x000fe400078e0012 */
[----:B------:R-:W-:Y:S01]  /*44b0*/  IMAD.MOV.U32 R224, RZ, RZ, R15 ;  /* 0x000000ffffe07224 */ /* 0x000fe200078e000f */
[----:B------:R0:W5:Y:S01]  /*44c0*/  LDL.LU R16, [R1+0x2cc] ;  /* 0x0002cc0001107983 */ /* 0x0001620000300800 */
[----:B------:R-:W-:Y:S02]  /*44d0*/  IMAD.MOV.U32 R225, RZ, RZ, R14 ;  /* 0x000000ffffe17224 */ /* 0x000fe400078e000e */
[----:B------:R-:W-:Y:S01]  /*44e0*/  IMAD.MOV.U32 R226, RZ, RZ, R13 ;  /* 0x000000ffffe27224 */ /* 0x000fe200078e000d */
[----:B------:R0:W5:Y:S01]  /*44f0*/  LDL.LU R3, [R1+0x2c8] ;  /* 0x0002c80001037983 */ /* 0x0001620000300800 */
[----:B------:R-:W-:-:S02]  /*4500*/  IMAD.MOV.U32 R227, RZ, RZ, R12 ;  /* 0x000000ffffe37224 */ /* 0x000fc400078e000c */
[----:B------:R-:W-:Y:S01]  /*4510*/  IMAD.MOV.U32 R228, RZ, RZ, R11 ;  /* 0x000000ffffe47224 */ /* 0x000fe200078e000b */
[----:B------:R0:W5:Y:S01]  /*4520*/  LDL.LU R2, [R1+0x2c4] ;  /* 0x0002c40001027983 */ /* 0x0001620000300800 */
[----:B------:R-:W-:Y:S02]  /*4530*/  IMAD.MOV.U32 R229, RZ, RZ, R10 ;  /* 0x000000ffffe57224 */ /* 0x000fe400078e000a */
[----:B------:R-:W-:Y:S02]  /*4540*/  IMAD.MOV.U32 R230, RZ, RZ, R9 ;  /* 0x000000ffffe67224 */ /* 0x000fe400078e0009 */
[----:B------:R-:W-:Y:S02]  /*4550*/  IMAD.MOV.U32 R231, RZ, RZ, R8 ;  /* 0x000000ffffe77224 */ /* 0x000fe400078e0008 */
[----:B------:R-:W-:Y:S02]  /*4560*/  IMAD.MOV.U32 R233, RZ, RZ, R6 ;  /* 0x000000ffffe97224 */ /* 0x000fe400078e0006 */
[----:B------:R-:W-:-:S02]  /*4570*/  IMAD.MOV.U32 R234, RZ, RZ, R5 ;  /* 0x000000ffffea7224 */ /* 0x000fc400078e0005 */
        /* <DEDUP_REMOVED lines=68> */
[----:B-1----:R0:W5:Y:S04]  /*49c0*/  LDL.LU R152, [R1+0x2c0] ;  /* 0x0002c00001987983 */ /* 0x0021680000300800 */
[----:B------:R-:W2:Y:S04]  /*49d0*/  LDL.LU.64 R150, [R1+0x2b8] ;  /* 0x0002b80001967983 */ /* 0x000ea80000300a00 */
        /* <DEDUP_REMOVED lines=20> */
[----:B------:R-:W2:Y:S01]  /*4b20*/  LDL.LU.64 R108, [R1+0x210] ;  /* 0x00021000016c7983 */ /* 0x000ea20000300a00 */
[----:B------:R-:W-:Y:S01]  /*4b30*/  UIADD3 UR8, UR6, 0x406, URZ ;  /* 0x0000040606087890 */ /* 0x000fe2000fffe03f */
[----:B------:R-:W-:Y:S01]  /*4b40*/  UMOV UR9, 0x40000040 ;  /* 0x4000004000097882 */ /* 0x000fe20000000000 */
[----:B--2---:R-:W-:-:S07]  /*4b50*/  WARPGROUP.ARRIVE ;  /* 0x00000000000079c5 */ /* 0x004fce0000000000 */
[----:B------:R-:W-:Y:S03]  /*4b60*/  HGMMA.64x256x8.F32.TF32 R24, gdesc[UR8], R24, gsb0 ;  /* 0x07e00000081879f0 */ /* 0x000fe60008002818 */
[----:B------:R-:W-:Y:S02]  /*4b70*/  WARPGROUP.DEPBAR.LE gsb0, 0x0 ;  /* 0x00008000000079c5 */ /* 0x000fe40000010000 */
[----:B0-----:R-:W-:Y:S05]  /*4b80*/  @!P1 BRA `(.L_x_22) ;  /* 0x0000004000d09947 */ /* 0x001fea0003800000 */
[----:B------:R-:W-:Y:S01]  /*4b90*/  UIADD3 UR7, UR39, 0x1, URZ ;  /* 0x0000000127077890 */ /* 0x000fe2000fffe03f */
[----:B-----5:R-:W-:Y:S01]  /*4ba0*/  R2UR UR6, R3 ;  /* 0x00000000030672ca */ /* 0x020fe200000e0000 */
[----:B------:R-:W-:Y:S02]  /*4bb0*/  UMOV UR12, UR39 ;  /* 0x00000027000c7c82 */ /* 0x000fe40008000000 */
[----:B------:R-:W-:-:S04]  /*4bc0*/  UISETP.NE.AND UP0, UPT, UR7, 0x3, UPT ;  /* 0x000000030700788c */ /* 0x000fc8000bf05270 */
[----:B------:R-:W-:Y:S02]  /*4bd0*/  USEL UR8, URZ, 0x1, UP0 ;  /* 0x000000013f087887 */ /* 0x000fe40008000000 */
[----:B------:R-:W-:Y:S02]  /*4be0*/  USEL UR7, UR7, URZ, UP0 ;  /* 0x0000003f07077287 */ /* 0x000fe40008000000 */
[----:B------:R-:W-:-:S06]  /*4bf0*/  ULOP3.LUT UR8, UR38, UR8, URZ, 0x3c, !UPT ;  /* 0x0000000826087292 */ /* 0x000fcc000f8e3c3f */
[----:B------:R-:W-:-:S07]  /*4c00*/  IMAD.U32 R3, RZ, RZ, UR8 ;  /* 0x00000008ff037e24 */ /* 0x000fce000f8e00ff */
.L_x_29:
[----:B------:R-:W-:Y:S05]  /*4c10*/  @!P0 BRA `(.L_x_23) ;  /* 0x0000000000048947 */ /* 0x000fea0003800000 */
[----:B------:R-:W-:Y:S01]  /*4c20*/  BPT.TRAP 0x1 ;  /* 0x000000040000795c */ /* 0x000fe20000300000 */
.L_x_23:
[----:B------:R-:W0:Y:S01]  /*4c30*/  S2UR UR9, SR_CgaCtaId ;  /* 0x00000000000979c3 */ /* 0x000e220000008800 */
[----:B------:R-:W-:Y:S01]  /*4c40*/  UMOV UR8, 0x400 ;  /* 0x0000040000087882 */ /* 0x000fe20000000000 */
[----:B------:R-:W-:Y:S01]  /*4c50*/  IMAD.U32 R4, RZ, RZ, UR7 ;  /* 0x00000007ff047e24 */ /* 0x000fe2000f8e00ff */
[----:B------:R-:W-:Y:S01]  /*4c60*/  SHF.L.U32 R5, R3, 0x1f, RZ ;  /* 0x0000001f03057819 */ /* 0x000fe200000006ff */
[----:B0-----:R-:W-:-:S06]  /*4c70*/  ULEA UR8, UR9, UR8, 0x18 ;  /* 0x0000000809087291 */ /* 0x001fcc000f8ec03f */
[----:B------:R-:W-:-:S04]  /*4c80*/  IMAD.U32 R0, RZ, RZ, UR8 ;  /* 0x00000008ff007e24 */ /* 0x000fc8000f8e00ff */
[----:B------:R-:W-:-:S04]  /*4c90*/  IMAD R4, R4, 0x8, R0 ;  /* 0x0000000804047824 */ /* 0x000fc800078e0200 */
[----:B------:R0:W1:Y:S01]  /*4ca0*/  SYNCS.PHASECHK.TRANS64.TRYWAIT P1, [R4+URZ], R5 ;  /* 0x00000005040075a7 */ /* 0x000062000802017f */
[----:B------:R-:W-:Y:S05]  /*4cb0*/  @!P0 BRA `(.L_x_24) ;  /* 0x0000000000048947 */ /* 0x000fea0003800000 */
[----:B------:R-:W-:Y:S01]  /*4cc0*/  BPT.TRAP 0x1 ;  /* 0x000000040000795c */ /* 0x000fe20000300000 */
.L_x_24:
[----:B-1----:R-:W-:Y:S05]  /*4cd0*/  @P1 BRA `(.L_x_25) ;  /* 0x0000000000081947 */ /* 0x002fea0003800000 */
[----:B------:R-:W1:Y:S02]  /*4ce0*/  SYNCS.PHASECHK.TRANS64.TRYWAIT P1, [R4+URZ], R5 ;  /* 0x00000005040075a7 */ /* 0x000e64000802017f */
[----:B-1----:R-:W-:Y:S05]  /*4cf0*/  @!P1 BRA `(.L_x_26) ;  /* 0x00000164002c9947 */ /* 0x002fea0003800000 */
.L_x_25:
        /* <DEDUP_REMOVED lines=64> */
[----:B--2---:R-:W2:Y:S04]  /*5100*/  LDL.LU.64 R24, [R1] ;  /* 0x0000000001187983 */ /* 0x004ea80000300a00 */
        /* <DEDUP_REMOVED lines=63> */
[----:B------:R-:W-:-:S02]  /*5500*/  ULEA UR13, UR7, UR4, 0xb ;  /* 0x00000004070d7291 */ /* 0x000fc4000f8e583f */
[----:B------:R-:W-:Y:S01]  /*5510*/  ULEA UR14, UR7, UR5, 0xb ;  /* 0x00000005070e7291 */ /* 0x000fe2000f8e583f */
[----:B------:R-:W-:Y:S01]  /*5520*/  STL [R1+0x2d4], R17 ;  /* 0x0002d41101007387 */ /* 0x000fe20000100800 */
[----:B------:R-:W-:Y:S01]  /*5530*/  UMOV UR9, 0x40000040 ;  /* 0x4000004000097882 */ /* 0x000fe20000000000 */
[----:B------:R-:W-:Y:S02]  /*5540*/  UMOV UR11, 0x40000040 ;  /* 0x40000040000b7882 */ /* 0x000fe40000000000 */
[----:B------:R-:W-:Y:S01]  /*5550*/  UMOV UR8, UR13 ;  /* 0x0000000d00087c82 */ /* 0x000fe20008000000 */
[----:B------:R-:W-:Y:S01]  /*5560*/  STL [R1+0x2d0], R16 ;  /* 0x0002d01001007387 */ /* 0x000fe20000100800 */
[----:B------:R-:W-:-:S03]  /*5570*/  UMOV UR10, UR14 ;  /* 0x0000000e000a7c82 */ /* 0x000fc60008000000 */
[----:B------:R-:W-:Y:S04]  /*5580*/  STL [R1+0x2cc], R3 ;  /* 0x0002cc0301007387 */ /* 0x000fe80000100800 */
[----:B------:R3:W-:Y:S04]  /*5590*/  STL [R1+0x2c8], R2 ;  /* 0x0002c80201007387 */ /* 0x0007e80000100800 */
[----:B------:R4:W-:Y:S01]  /*55a0*/  STL [R1+0x2c4], R0 ;  /* 0x0002c40001007387 */ /* 0x0009e20000100800 */
[----:B--2---:R-:W-:-:S06]  /*55b0*/  WARPGROUP.ARRIVE ;  /* 0x00000000000079c5 */ /* 0x004fcc0000000000 */
[----:B------:R-:W-:Y:S03]  /*55c0*/  HGMMA.64x256x8.F32.TF32 R24, gdesc[UR8], R24, gsb0 ;  /* 0x07e00000081879f0 */ /* 0x000fe60008002818 */
[----:B------:R-:W-:Y:S02]  /*55d0*/  WARPGROUP.DEPBAR.LE gsb0, 0x0 ;  /* 0x00008000000079c5 */ /* 0x000fe40000010000 */
[----:B------:R-:W-:Y:S01]  /*55e0*/  STL.64 [R1], R24 ;  /* 0x0000001801007387 */ /* 0x000fe20000100a00 */
[----:B---3--:R-:W-:Y:S01]  /*55f0*/  IMAD.MOV.U32 R2, RZ, RZ, R150 ;  /* 0x000000ffff027224 */ /* 0x008fe200078e0096 */
[----:B------:R-:W-:Y:S01]  /*5600*/  MOV R6, R146 ;  /* 0x0000009200067202 */ /* 0x000fe20000000f00 */
[----:B----4-:R-:W-:Y:S01]  /*5610*/  IMAD.MOV.U32 R0, RZ, RZ, R151 ;  /* 0x000000ffff007224 */ /* 0x010fe200078e0097 */
[----:B------:R-:W-:Y:S01]  /*5620*/  STL.64 [R1+0x8], R26 ;  /* 0x0000081a01007387 */ /* 0x000fe20000100a00 */
[----:B01----:R-:W-:Y:S01]  /*5630*/  IMAD.MOV.U32 R4, RZ, RZ, R148 ;  /* 0x000000ffff047224 */ /* 0x003fe200078e0094 */
        /* <DEDUP_REMOVED lines=33> */
[----:B------:R0:W-:Y:S01]  /*5850*/  STL.64 [R1+0x50], R44 ;  /* 0x0000502c01007387 */ /* 0x0001e20000100a00 */
[----:B------:R-:W-:Y:S02]  /*5860*/  IMAD.MOV.U32 R212, RZ, RZ, R128 ;  /* 0x000000ffffd47224 */ /* 0x000fe400078e0080 */
[----:B------:R-:W-:Y:S01]  /*5870*/  IMAD.MOV.U32 R23, RZ, RZ, R129 ;  /* 0x000000ffff177224 */ /* 0x000fe200078e0081 */
[----:B------:R-:W2:Y:S01]  /*5880*/  LDL.LU.64 R150, [R1+0x788] ;  /* 0x0007880001967983 */ /* 0x000ea20000300a00 */
[----:B------:R-:W-:Y:S02]  /*5890*/  IMAD.MOV.U32 R210, RZ, RZ, R126 ;  /* 0x000000ffffd27224 */ /* 0x000fe400078e007e */
[----:B------:R-:W-:Y:S01]  /*58a0*/  IMAD.MOV.U32 R211, RZ, RZ, R127 ;  /* 0x000000ffffd37224 */ /* 0x000fe200078e007f */
[----:B------:R-:W2:Y:S01]  /*58b0*/  LDL.LU.64 R148, [R1+0x780] ;  /* 0x0007800001947983 */ /* 0x000ea20000300a00 */
[----:B------:R-:W-:-:S02]  /*58c0*/  IMAD.MOV.U32 R208, RZ, RZ, R124 ;  /* 0x000000ffffd07224 */ /* 0x000fc400078e007c */
[----:B------:R-:W-:Y:S01]  /*58d0*/  IMAD.MOV.U32 R209, RZ, RZ, R125 ;  /* 0x000000ffffd17224 */ /* 0x000fe200078e007d */
[----:B------:R-:W2:Y:S01]  /*58e0*/  LDL.LU.64 R146, [R1+0x778] ;  /* 0x0007780001927983 */ /* 0x000ea20000300a00 */
        /* <DEDUP_REMOVED lines=105> */
[----:B------:R-:W-:-:S03]  /*5f80*/  IMAD.MOV.U32 R234, RZ, RZ, R47 ;  /* 0x000000ffffea7224 */ /* 0x000fc600078e002f */
        /* <DEDUP_REMOVED lines=15> */
[----:B0-----:R-:W2:Y:S04]  /*6080*/  LDL.LU.64 R44, [R1+0x5e0] ;  /* 0x0005e000012c7983 */ /* 0x001ea80000300a00 */
        /* <DEDUP_REMOVED lines=11> */
[----:B------:R-:W-:-:S02]  /*6140*/  UMOV UR9, 0x40000040 ;  /* 0x4000004000097882 */ /* 0x000fc40000000000 */
[----:B------:R-:W-:Y:S01]  /*6150*/  STL [R1+0x588], R152 ;  /* 0x0005889801007387 */ /* 0x000fe20000100800 */
[----:B--2---:R-:W-:-:S06]  /*6160*/  WARPGROUP.ARRIVE ;  /* 0x00000000000079c5 */ /* 0x004fcc0000000000 */
        /* <DEDUP_REMOVED lines=92> */
[----:B------:R-:W-:Y:S02]  /*6730*/  UIADD3 UR8, UR13, 0x2, URZ ;  /* 0x000000020d087890 */ /* 0x000fe4000fffe03f */
[----:B------:R-:W-:Y:S01]  /*6740*/  UIADD3 UR10, UR14, 0x2, URZ ;  /* 0x000000020e0a7890 */ /* 0x000fe2000fffe03f */
[----:B------:R-:W-:Y:S01]  /*6750*/  UMOV UR9, 0x40000040 ;  /* 0x4000004000097882 */ /* 0x000fe20000000000 */
[----:B------:R-:W-:Y:S01]  /*6760*/  UMOV UR11, 0x40000040 ;  /* 0x40000040000b7882 */ /* 0x000fe20000000000 */
        /* <DEDUP_REMOVED lines=236> */
[----:B------:R-:W-:Y:S01]  /*7630*/  STL.64 [R1+0x30], R36 ;  /* 0x0000302401007387 */ /* 0x000fe20000100a00 */
[----:B------:R-:W-:-:S03]  /*7640*/  MOV R5, R150 ;  /* 0x0000009600057202 */ /* 0x000fc60000000f00 */
[----:B------:R-:W-:Y:S01]  /*7650*/  STL.64 [R1+0x38], R38 ;  /* 0x0000382601007387 */ /* 0x000fe20000100a00 */
[----:B------:R-:W-:-:S03]  /*7660*/  IMAD.MOV.U32 R4, RZ, RZ, R151 ;  /* 0x000000ffff047224 */ /* 0x000fc600078e0097 */
[----:B------:R-:W-:Y:S01]  /*7670*/  STL.64 [R1+0x40], R40 ;  /* 0x0000402801007387 */ /* 0x000fe20000100a00 */
[----:B------:R-:W-:-:S03]  /*7680*/  IMAD.MOV.U32 R7, RZ, RZ, R148 ;  /* 0x000000ffff077224 */ /* 0x000fc600078e0094 */
[----:B------:R-:W-:Y:S01]  /*7690*/  STL.64 [R1+0x48], R42 ;  /* 0x0000482a01007387 */ /* 0x000fe20000100a00 */
[----:B------:R-:W-:-:S03]  /*76a0*/  IMAD.MOV.U32 R6, RZ, RZ, R149 ;  /* 0x000000ffff067224 */ /* 0x000fc600078e0095 */
[----:B------:R0:W-:Y:S01]  /*76b0*/  STL.64 [R1+0x50], R44 ;  /* 0x0000502c01007387 */ /* 0x0001e20000100a00 */
[----:B------:R-:W-:Y:S02]  /*76c0*/  IMAD.MOV.U32 R9, RZ, RZ, R146 ;  /* 0x000000ffff097224 */ /* 0x000fe400078e0092 */
        /* <DEDUP_REMOVED lines=8> */
[----:B------:R-:W-:Y:S01]  /*7750*/  IMAD.MOV.U32 R15, RZ, RZ, R140 ;  /* 0x000000ffff0f7224 */ /* 0x000fe200078e008c */
[----:B------:R-:W-:Y:S01]  /*7760*/  MOV R19, R138 ;  /* 0x0000008a00137202 */ /* 0x000fe20000000f00 */
[----:B------:R-:W-:Y:S01]  /*7770*/  IMAD.MOV.U32 R14, RZ, RZ, R141 ;  /* 0x000000ffff0e7224 */ /* 0x000fe200078e008d */
[----:B------:R-:W3:Y:S01]  /*7780*/  LDL.LU.64 R144, [R1+0x4b8] ;  /* 0x0004b80001907983 */ /* 0x000ee20000300a00 */
[----:B------:R-:W-:-:S03]  /*7790*/  IMAD.MOV.U32 R18, RZ, RZ, R139 ;  /* 0x000000ffff127224 */ /* 0x000fc600078e008b */
[----:B------:R-:W3:Y:S01]  /*77a0*/  LDL.LU.64 R142, [R1+0x4b0] ;  /* 0x0004b000018e7983 */ /* 0x000ee20000300a00 */
        /* <DEDUP_REMOVED lines=206> */
[----:B------:R-:W-:Y:S02]  /*8490*/  IMAD.MOV.U32 R138, RZ, RZ, R232 ;  /* 0x000000ffff8a7224 */ /* 0x000fe400078e00e8 */
[----:B------:R-:W-:Y:S02]  /*84a0*/  IMAD.MOV.U32 R139, RZ, RZ, R231 ;  /* 0x000000ffff8b7224 */ /* 0x000fe400078e00e7 */
[----:B------:R-:W-:Y:S01]  /*84b0*/  IMAD.MOV.U32 R141, RZ, RZ, R229 ;  /* 0x000000ffff8d7224 */ /* 0x000fe200078e00e5 */
[----:B------:R-:W-:Y:S01]  /*84c0*/  MOV R229, R10 ;  /* 0x0000000a00e57202 */ /* 0x000fe20000000f00 */
        /* <DEDUP_REMOVED lines=137> */
[----:B------:R-:W-:Y:S01]  /*8d60*/  BPT.TRAP 0x1 ;  /* 0x000000040000795c */ /* 0x000fe20000300000 */
.L_x_27:
[----:B-----5:R-:W-:Y:S01]  /*8d70*/  ISETP.NE.AND P1, PT, R17, RZ, PT ;  /* 0x000000ff1100720c */ /* 0x020fe20003f25270 */
[----:B------:R-:W-:Y:S01]  /*8d80*/  IMAD.U32 R4, RZ, RZ, UR12 ;  /* 0x0000000cff047e24 */ /* 0x000fe2000f8e00ff */
[----:B------:R-:W-:-:S11]  /*8d90*/  UISETP.GT.U32.AND UP0, UPT, UR40, 0x1, UPT ;  /* 0x000000012800788c */ /* 0x000fd6000bf04070 */
[----:B------:R-:W-:-:S04]  /*8da0*/  @P1 IMAD R4, R4, 0x8, R0 ;  /* 0x0000000804041824 */ /* 0x000fc800078e0200 */
[----:B------:R-:W-:-:S05]  /*8db0*/  @P1 VIADD R4, R4, 0x18 ;  /* 0x0000001804041836 */ /* 0x000fca0000000000 */
[----:B------:R-:W-:-:S04]  /*8dc0*/  @P1 PRMT R4, R152, 0x654, R4 ;  /* 0x0000065498041816 */ /* 0x000fc80000000004 */
[----:B------:R0:W-:Y:S01]  /*8dd0*/  @P1 SYNCS.ARRIVE.TRANS64.RED.A1T0 RZ, [R4+URZ], RZ ;  /* 0x000000ff04ff19a7 */ /* 0x0001e2000810043f */
[----:B------:R-:W-:-:S13]  /*8de0*/  PLOP3.LUT P1, PT, PT, PT, UP0, 0x80, 0x0 ;  /* 0x000000000000781c */ /* 0x000fda0003f2f008 */
[----:B0-----:R-:W-:Y:S05]  /*8df0*/  @P1 BRA `(.L_x_28) ;  /* 0x0000000000041947 */ /* 0x001fea0003800000 */
[----:B------:R-:W-:Y:S01]  /*8e00*/  BPT.TRAP 0x1 ;  /* 0x000000040000795c */ /* 0x000fe20000300000 */
.L_x_28:
[----:B------:R-:W-:Y:S02]  /*8e10*/  UISETP.GT.AND UP2, UPT, UR6, 0x1, UPT ;  /* 0x000000010600788c */ /* 0x000fe4000bf44270 */
[----:B------:R-:W-:Y:S02]  /*8e20*/  UIADD3 UR7, UR7, 0x1, URZ ;  /* 0x0000000107077890 */ /* 0x000fe4000fffe03f */
[----:B------:R-:W-:Y:S02]  /*8e30*/  UIADD3 UR12, UR12, 0x1, URZ ;  /* 0x000000010c0c7890 */ /* 0x000fe4000fffe03f */
[----:B------:R-:W-:Y:S01]  /*8e40*/  PLOP3.LUT P1, PT, PT, PT, UP2, 0x80, 0x0 ;  /* 0x000000000000781c */ /* 0x000fe20003f2f028 */
[----:B------:R-:W-:Y:S02]  /*8e50*/  UISETP.NE.AND UP0, UPT, UR7, 0x3, UPT ;  /* 0x000000030700788c */ /* 0x000fe4000bf05270 */
[----:B------:R-:W-:Y:S02]  /*8e60*/  UISETP.NE.AND UP1, UPT, UR12, 0x3, UPT ;  /* 0x000000030c00788c */ /* 0x000fe4000bf25270 */
[----:B------:R-:W-:-:S02]  /*8e70*/  USEL UR8, URZ, 0x1, UP0 ;  /* 0x000000013f087887 */ /* 0x000fc40008000000 */
[----:B------:R-:W-:Y:S02]  /*8e80*/  UIADD3 UR6, UR6, -0x1, URZ ;  /* 0xffffffff06067890 */ /* 0x000fe4000fffe03f */
[----:B------:R-:W-:Y:S02]  /*8e90*/  USEL UR7, UR7, URZ, UP0 ;  /* 0x0000003f07077287 */ /* 0x000fe40008000000 */
[----:B------:R-:W-:Y:S01]  /*8ea0*/  USEL UR12, UR12, URZ, UP1 ;  /* 0x0000003f0c0c7287 */ /* 0x000fe20008800000 */
[----:B------:R-:W-:Y:S01]  /*8eb0*/  LOP3.LUT R3, R3, UR8, RZ, 0x3c, !PT ;  /* 0x0000000803037c12 */ /* 0x000fe2000f8e3cff */
[----:B------:R-:W-:Y:S10]  /*8ec0*/  @P1 BRA `(.L_x_29) ;  /* 0xffffffbc00501947 */ /* 0x000ff4000383ffff */
.L_x_22:
[----:B-----5:R-:W0:Y:S02]  /*8ed0*/  LDC R3, c[0x0][0x28c] ;  /* 0x0000a300ff037b82 */ /* 0x020e240000000800 */
[----:B0-----:R-:W-:-:S13]  /*8ee0*/  ISETP.GE.AND P1, PT, R3, 0x1, PT ;  /* 0x000000010300780c */ /* 0x001fda0003f26270 */
[----:B------:R-:W-:Y:S05]  /*8ef0*/  @!P1 BRA `(.L_x_30) ;  /* 0x0000000000549947 */ /* 0x000fea0003800000 */
[----:B------:R-:W-:Y:S05]  /*8f00*/  @!P0 BRA `(.L_x_31) ;  /* 0x0000000000048947 */ /* 0x000fea0003800000 */
[----:B------:R-:W-:Y:S01]  /*8f10*/  BPT.TRAP 0x1 ;  /* 0x000000040000795c */ /* 0x000fe20000300000 */
.L_x_31:
[----:B------:R-:W-:Y:S01]  /*8f20*/  ISETP.NE.AND P0, PT, R17, RZ, PT ;  /* 0x000000ff1100720c */ /* 0x000fe20003f05270 */
[----:B------:R-:W-:-:S12]  /*8f30*/  BSSY B0, `(.L_x_32) ;  /* 0x000000d000007945 */ /* 0x000fd80003800000 */
[----:B------:R-:W-:Y:S05]  /*8f40*/  @!P0 BRA `(.L_x_33) ;  /* 0x00000000002c8947 */ /* 0x000fea0003800000 */
[----:B------:R-:W-:-:S04]  /*8f50*/  UISETP.LT.AND UP0, UPT, UR44, 0x1, UPT ;  /* 0x000000012c00788c */ /* 0x000fc8000bf01270 */
[----:B------:R-:W-:-:S04]  /*8f60*/  USEL UR6, UR44, 0x1, UP0 ;  /* 0x000000012c067887 */ /* 0x000fc80008000000 */
[----:B------:R-:W-:-:S04]  /*8f70*/  UIADD3 UR6, UR39, UR44, -UR6 ;  /* 0x0000002c27067290 */ /* 0x000fc8000fffe806 */
[----:B------:R-:W-:-:S04]  /*8f80*/  UIMAD.WIDE.U32 UR4, UR6, -0x55555555, URZ ;  /* 0xaaaaaaab060478a5 */ /* 0x000fc8000f8e003f */
[----:B------:R-:W-:-:S04]  /*8f90*/  USHF.R.U32.HI UR4, URZ, 0x1, UR5 ;  /* 0x000000013f047899 */ /* 0x000fc80008011605 */
[----:B------:R-:W-:-:S06]  /*8fa0*/  UIMAD UR6, UR4, -0x3, UR6 ;  /* 0xfffffffd040678a4 */ /* 0x000fcc000f8e0206 */
[----:B------:R-:W-:-:S04]  /*8fb0*/  IMAD.U32 R3, RZ, RZ, UR6 ;  /* 0x00000006ff037e24 */ /* 0x000fc8000f8e00ff */
[----:B------:R-:W-:-:S05]  /*8fc0*/  IMAD R0, R3, 0x8, R0 ;  /* 0x0000000803007824 */ /* 0x000fca00078e0200 */
[----:B------:R-:W-:-:S04]  /*8fd0*/  IADD3 R0, R0, 0x18, RZ ;  /* 0x0000001800007810 */ /* 0x000fc80007ffe0ff */
[----:B------:R-:W-:-:S04]  /*8fe0*/  PRMT R0, R152, 0x654, R0 ;  /* 0x0000065498007816 */ /* 0x000fc80000000000 */
[----:B------:R0:W-:Y:S03]  /*8ff0*/  SYNCS.ARRIVE.TRANS64.RED.A1T0 RZ, [R0+URZ], RZ ;  /* 0x000000ff00ff79a7 */ /* 0x0001e6000810043f */
.L_x_33:
[----:B------:R-:W-:Y:S05]  /*9000*/  BSYNC B0 ;  /* 0x0000000000007941 */ /* 0x000fea0003800000 */
.L_x_32:
[----:B------:R-:W-:-:S06]  /*9010*/  UISETP.GT.U32.AND UP0, UPT, UR40, 0x1, UPT ;  /* 0x000000012800788c */ /* 0x000fcc000bf04070 */
[----:B------:R-:W-:-:S13]  /*9020*/  PLOP3.LUT P0, PT, PT, PT, UP0, 0x80, 0x0 ;  /* 0x000000000000781c */ /* 0x000fda0003f0f008 */
[----:B------:R-:W-:Y:S05]  /*9030*/  @P0 BRA `(.L_x_30) ;  /* 0x0000000000040947 */ /* 0x000fea0003800000 */
[----:B------:R-:W-:Y:S01]  /*9040*/  BPT.TRAP 0x1 ;  /* 0x000000040000795c */ /* 0x000fe20000300000 */
.L_x_30:
[----:B------:R-:W1:Y:S01]  /*9050*/  S2R R8, SR_TID.X ;  /* 0x0000000000087919 */ /* 0x000e620000002100 */
[----:B------:R-:W-:Y:S01]  /*9060*/  IMAD.MOV.U32 R19, RZ, RZ, 0x6540 ;  /* 0x00006540ff137424 */ /* 0x000fe200078e00ff */
[----:B------:R-:W-:Y:S02]  /*9070*/  UIMAD.WIDE UR6, UR41, 0x100, URZ ;  /* 0x00000100290678a5 */ /* 0x000fe4000f8e023f */
[----:B------:R-:W-:Y:S01]  /*9080*/  USHF.R.S32.HI UR10, URZ, 0x1f, UR43 ;  /* 0x0000001f3f0a7899 */ /* 0x000fe2000801142b */
[----:B------:R-:W-:Y:S01]  /*9090*/  ULDC.64 UR8, c[0x0][0x5d0] ;  /* 0x0001740000087ab9 */ /* 0x000fe20000000a00 */
[----:B------:R-:W-:Y:S02]  /*90a0*/  USHF.L.U32 UR41, UR41, 0x8, URZ ;  /* 0x0000000829297899 */ /* 0x000fe4000800063f */
[----:B------:R-:W-:Y:S02]  /*90b0*/  UIMAD UR4, UR10, UR8, URZ ;  /* 0x000000080a0472a4 */ /* 0x000fe4000f8e023f */
[----:B------:R-:W-:-:S02]  /*90c0*/  UIADD3 UR39, UR44, UR39, URZ ;  /* 0x000000272c277290 */ /* 0x000fc4000fffe03f */
[----:B------:R-:W-:Y:S02]  /*90d0*/  UIMAD UR4, UR43, UR9, UR4 ;  /* 0x000000092b0472a4 */ /* 0x000fe4000f8e0204 */
[----:B------:R-:W-:Y:S02]  /*90e0*/  UISETP.GT.U32.AND UP1, UPT, UR39, 0x2, UPT ;  /* 0x000000022700788c */ /* 0x000fe4000bf24070 */
[----:B------:R-:W-:Y:S02]  /*90f0*/  UISETP.GE.U32.AND UP2, UPT, UR44, 0x3, UPT ;  /* 0x000000032c00788c */ /* 0x000fe4000bf46070 */
[----:B------:R-:W-:Y:S01]  /*9100*/  UISETP.LT.U32.AND UP1, UPT, UR44, 0x3, UP1 ;  /* 0x000000032c00788c */ /* 0x000fe20008f21070 */
[--C-:B-1----:R-:W-:Y:S01]  /*9110*/  SHF.R.U32.HI R4, RZ, 0x7, R8.reuse ;  /* 0x00000007ff047819 */ /* 0x102fe20000011608 */
[----:B------:R-:W-:Y:S01]  /*9120*/  IMAD.SHL.U32 R18, R8, 0x2, RZ ;  /* 0x0000000208127824 */ /* 0x000fe200078e00ff */
[----:B------:R-:W-:Y:S02]  /*9130*/  SHF.R.U32.HI R5, RZ, 0x2, R8 ;  /* 0x00000002ff057819 */ /* 0x000fe40000011608 */
[----:B------:R-:W-:-:S02]  /*9140*/  LOP3.LUT R4, R4, 0x1, RZ, 0xc0, !PT ;  /* 0x0000000104047812 */ /* 0x000fc400078ec0ff */
[----:B------:R-:W-:Y:S02]  /*9150*/  LOP3.LUT R6, R8, 0x60, RZ, 0xc0, !PT ;  /* 0x0000006008067812 */ /* 0x000fe400078ec0ff */
[----:B------:R-:W-:Y:S01]  /*9160*/  LOP3.LUT R5, R5, 0x7, RZ, 0xc0, !PT ;  /* 0x0000000705057812 */ /* 0x000fe200078ec0ff */
[----:B------:R-:W-:Y:S01]  /*9170*/  IMAD.SHL.U32 R3, R4, 0x40, RZ ;  /* 0x0000004004037824 */ /* 0x000fe200078e00ff */
[----:B------:R-:W-:Y:S02]  /*9180*/  LOP3.LUT R18, R18, 0x6, RZ, 0xc0, !PT ;  /* 0x0000000612127812 */ /* 0x000fe400078ec0ff */
[----:B------:R-:W-:Y:S02]  /*9190*/  SHF.R.U32.HI R6, RZ, 0x1, R6 ;  /* 0x00000001ff067819 */ /* 0x000fe40000011606 */
[--C-:B------:R-:W-:Y:S02]  /*91a0*/  LOP3.LUT R3, R3, 0x40, R5.reuse, 0xe2, !PT ;  /* 0x0000004003037812 */ /* 0x100fe400078ee205 */
[----:B------:R-:W-:Y:S01]  /*91b0*/  PRMT R18, R18, R19, UR42 ;  /* 0x0000002a12127e16 */ /* 0x000fe20008000013 */
[----:B------:R-:W-:Y:S01]  /*91c0*/  USHF.L.U32 UR42, UR42, 0x8, URZ ;  /* 0x000000082a2a7899 */ /* 0x000fe2000800063f */
[----:B0-----:R-:W-:Y:S01]  /*91d0*/  IADD3 R0, RZ, -R6, -R5 ;  /* 0x80000006ff007210 */ /* 0x001fe20007ffe805 */
[----:B------:R-:W-:Y:S01]  /*91e0*/  IMAD.MOV.U32 R5, RZ, RZ, -0x2 ;  /* 0xfffffffeff057424 */ /* 0x000fe200078e00ff */
[----:B------:R-:W-:Y:S01]  /*91f0*/  LOP3.LUT R3, R3, UR6, R6, 0xfe, !PT ;  /* 0x0000000603037c12 */ /* 0x000fe2000f8efe06 */
[----:B------:R-:W-:Y:S01]  /*9200*/  IMAD.U32 R6, RZ, RZ, UR8 ;  /* 0x00000008ff067e24 */ /* 0x000fe2000f8e00ff */
[----:B------:R-:W-:Y:S01]  /*9210*/  SHF.R.S32.HI R19, RZ, 0x1f, R18 ;  /* 0x0000001fff137819 */ /* 0x000fe20000011412 */
[----:B------:R-:W-:Y:S01]  /*9220*/  ULDC UR8, c[0x0][0x284] ;  /* 0x0000a10000087ab9 */ /* 0x000fe20000000800 */
[----:B------:R-:W-:-:S02]  /*9230*/  IMAD R0, R4, -0x40, R0 ;  /* 0xffffffc004007824 */ /* 0x000fc400078e0200 */
[----:B------:R-:W-:Y:S02]  /*9240*/  IMAD.U32 R4, RZ, RZ, UR8 ;  /* 0x00000008ff047e24 */ /* 0x000fe4000f8e00ff */
[----:B------:R-:W-:-:S03]  /*9250*/  IMAD.WIDE.U32 R6, R6, UR43, R18 ;  /* 0x0000002b06067c25 */ /* 0x000fc6000f8e0012 */
[----:B------:R-:W-:Y:S01]  /*9260*/  IADD3 R164, R4, -UR41, R0 ;  /* 0x8000002904a47c10 */ /* 0x000fe2000fffe000 */
[----:B------:R-:W-:Y:S01]  /*9270*/  VIADD R7, R7, UR4 ;  /* 0x0000000407077c36 */ /* 0x000fe20008000000 */
[----:B------:R-:W-:Y:S01]  /*9280*/  ULDC UR4, c[0x0][0x288] ;  /* 0x0000a20000047ab9 */ /* 0x000fe20000000800 */
[----:B------:R-:W-:Y:S01]  /*9290*/  LOP3.LUT R0, R8, 0x3, RZ, 0xc0, !PT ;  /* 0x0000000308007812 */ /* 0x000fe200078ec0ff */
[----:B------:R-:W-:Y:S01]  /*92a0*/  UISETP.GE.AND UP0, UPT, UR42, UR4, UPT ;  /* 0x000000042a00728c */ /* 0x000fe2000bf06270 */
[----:B------:R0:W-:Y:S03]  /*92b0*/  STL [R1+0x200], R164 ;  /* 0x000200a401007387 */ /* 0x0001e60000100800 */
[----:B------:R-:W-:Y:S01]  /*92c0*/  UISETP.GE.OR UP0, UPT, UR41, UR8, UP0 ;  /* 0x000000082900728c */ /* 0x000fe20008706670 */
[----:B------:R-:W-:Y:S01]  /*92d0*/  IMAD R0, R0, R5, UR4 ;  /* 0x0000000400007e24 */ /* 0x000fe2000f8e0205 */
[----:B------:R-:W-:-:S02]  /*92e0*/  UIMAD.WIDE.U32 UR4, UR39, -0x55555555, URZ ;  /* 0xaaaaaaab270478a5 */ /* 0x000fc4000f8e003f */
[----:B------:R-:W-:Y:S01]  /*92f0*/  USEL UR8, URZ, 0x1, !UP1 ;  /* 0x000000013f087887 */ /* 0x000fe2000c800000 */
[----:B------:R-:W-:Y:S01]  /*9300*/  VIADD R0, R0, -UR42 ;  /* 0x8000002a00007c36 */ /* 0x000fe20008000000 */
[----:B------:R-:W-:Y:S01]  /*9310*/  PLOP3.LUT P0, PT, PT, PT, UP0, 0x80, 0x0 ;  /* 0x000000000000781c */ /* 0x000fe20003f0f008 */
[----:B------:R-:W-:Y:S02]  /*9320*/  USHF.R.U32.HI UR4, URZ, 0x1, UR5 ;  /* 0x000000013f047899 */ /* 0x000fe40008011605 */
[----:B------:R-:W-:Y:S02]  /*9330*/  ULOP3.LUT UR38, UR38, UR8, URZ, 0x3c, !UPT ;  /* 0x0000000826267292 */ /* 0x000fe4000f8e3c3f */
[----:B------:R-:W-:Y:S02]  /*9340*/  UIMAD UR39, UR4, -0x3, UR39 ;  /* 0xfffffffd042778a4 */ /* 0x000fe4000f8e0227 */
[----:B------:R-:W-:Y:S01]  /*9350*/  @UP2 ULOP3.LUT UR38, UR38, 0x1, UR4, 0x78, !UPT ;  /* 0x0000000126262892 */ /* 0x000fe2000f8e7804 */
[----:B------:R-:W-:-:S05]  /*9360*/  UMOV UR41, 0xffffffff ;  /* 0xffffffff00297882 */ /* 0x000fca0000000000 */
[----:B0-----:R-:W-:Y:S06]  /*9370*/  @P0 BRA `(.L_x_34) ;  /* 0x000000fc00ec0947 */ /* 0x001fec0003800000 */
[----:B------:R-:W-:Y:S01]  /*9380*/  FSETP.NEU.AND P0, PT, R16, RZ, PT ;  /* 0x000000ff1000720b */ /* 0x000fe20003f0d000 */
[----:B------:R-:W-:Y:S01]  /*9390*/  ULDC.64 UR8, c[0x0][0x5c8] ;  /* 0x0001720000087ab9 */ /* 0x000fe20000000a00 */
[----:B------:R-:W-:Y:S01]  /*93a0*/  ISETP.GT.AND P1, PT, R164, RZ, PT ;  /* 0x000000ffa400720c */ /* 0x000fe20003f24270 */
[----:B------:R-:W-:Y:S01]  /*93b0*/  UIMAD UR4, UR7, UR8, URZ ;  /* 0x00000008070472a4 */ /* 0x000fe2000f8e023f */
[----:B------:R-:W-:Y:S01]  /*93c0*/  IMAD.U32 R10, RZ, RZ, UR9 ;  /* 0x00000009ff0a7e24 */ /* 0x000fe2000f8e00ff */
[----:B------:R-:W-:Y:S01]  /*93d0*/  BSSY B0, `(.L_x_34) ;  /* 0x0000ff5000007945 */ /* 0x000fe20003800000 */
[----:B------:R-:W-:Y:S01]  /*93e0*/  IMAD.WIDE.U32 R6, R3, UR8, R6 ;  /* 0x0000000803067c25 */ /* 0x000fe2000f8e0006 */
[----:B------:R-:W-:-:S03]  /*93f0*/  ISETP.GT.AND P2, PT, R0, RZ, P1 ;  /* 0x000000ff0000720c */ /* 0x000fc60000f44270 */
[----:B------:R-:W-:-:S04]  /*9400*/  IMAD R10, R3, R10, UR4 ;  /* 0x00000004030a7e24 */ /* 0x000fc8000f8e020a */
[----:B------:R-:W-:Y:S01]  /*9410*/  IMAD.IADD R10, R7, 0x1, R10 ;  /* 0x00000001070a7824 */ /* 0x000fe200078e020a */
[----:B------:R-:W-:Y:S06]  /*9420*/  @!P0 BRA `(.L_x_35) ;  /* 0x000000ac00448947 */ /* 0x000fec0003800000 */
[----:B------:R-:W0:Y:S01]  /*9430*/  LDC.64 R22, c[0x0][0x5b8] ;  /* 0x00016e00ff167b82 */ /* 0x000e220000000a00 */
[----:B------:R-:W2:Y:S01]  /*9440*/  LDL.LU R11, [R1] ;  /* 0x00000000010b7983 */ /* 0x000ea20000300800 */
[----:B------:R-:W-:-:S06]  /*9450*/  ULDC.64 UR4, c[0x0][0x5c0] ;  /* 0x0001700000047ab9 */ /* 0x000fcc0000000a00 */
[----:B------:R-:W1:Y:S08]  /*9460*/  LDC.64 R14, c[0x0][0x5b0] ;  /* 0x00016c00ff0e7b82 */ /* 0x000e700000000a00 */
[----:B------:R-:W3:Y:S01]  /*9470*/  LDC.64 R12, c[0x0][0x5a8] ;  /* 0x00016a00ff0c7b82 */ /* 0x000ee20000000a00 */
[C---:B0-----:R-:W-:Y:S02]  /*9480*/  IMAD R159, R22.reuse, UR10, RZ ;  /* 0x0000000a169f7c24 */ /* 0x041fe4000f8e02ff */
[----:B------:R-:W-:-:S04]  /*9490*/  IMAD.WIDE.U32 R154, R22, UR43, R18 ;  /* 0x0000002b169a7c25 */ /* 0x000fc8000f8e0012 */
[----:B------:R-:W-:Y:S01]  /*94a0*/  IMAD R159, R23, UR43, R159 ;  /* 0x0000002b179f7c24 */ /* 0x000fe2000f8e029f */
[----:B------:R-:W-:Y:S01]  /*94b0*/  MOV R20, R154 ;  /* 0x0000009a00147202 */ /* 0x000fe20000000f00 */
[----:B-1----:R-:W-:Y:S02]  /*94c0*/  IMAD R153, R14, UR7, RZ ;  /* 0x000000070e997c24 */ /* 0x002fe4000f8e02ff */
[----:B------:R-:W-:Y:S02]  /*94d0*/  IMAD.IADD R21, R155, 0x1, R159 ;  /* 0x000000019b157824 */ /* 0x000fe400078e029f */
[C---:B------:R-:W-:Y:S02]  /*94e0*/  IMAD R153, R3.reuse, R15, R153 ;  /* 0x0000000f03997224 */ /* 0x040fe400078e0299 */
[----:B------:R-:W-:-:S04]  /*94f0*/  IMAD.WIDE.U32 R4, R3, R14, R20 ;  /* 0x0000000e03047225 */ /* 0x000fc800078e0014 */
[----:B------:R-:W-:Y:S01]  /*9500*/  IMAD.IADD R5, R5, 0x1, R153 ;  /* 0x0000000105057824 */ /* 0x000fe200078e0299 */
[----:B---3--:R-:W-:-:S04]  /*9510*/  LEA R8, P0, R4, R12, 0x2 ;  /* 0x0000000c04087211 */ /* 0x008fc800078010ff */
[----:B------:R-:W-:-:S05]  /*9520*/  LEA.HI.X R9, R4, R13, R5, 0x2, P0 ;  /* 0x0000000d04097211 */ /* 0x000fca00000f1405 */
[----:B------:R-:W3:Y:S01]  /*9530*/  @P2 LDG.E.LTC128B R23, desc[UR36][R8.64] ;  /* 0x0000002408172981 */ /* 0x000ee2000c1e1920 */
[C---:B------:R-:W-:Y:S01]  /*9540*/  LEA R4, P0, R6.reuse, UR4, 0x2 ;  /* 0x0000000406047c11 */ /* 0x040fe2000f8010ff */
[----:B------:R-:W-:Y:S03]  /*9550*/  BSSY B1, `(.L_x_36) ;  /* 0x0000010000017945 */ /* 0x000fe60003800000 */
[----:B------:R-:W-:Y:S02]  /*9560*/  LEA.HI.X R5, R6, UR5, R10, 0x2, P0 ;  /* 0x0000000506057c11 */ /* 0x000fe400080f140a */
[----:B---3--:R-:W-:-:S05]  /*9570*/  LOP3.LUT R7, R23, 0xffffe000, RZ, 0xc0, !PT ;  /* 0xffffe00017077812 */ /* 0x008fca00078ec0ff */
[----:B------:R-:W-:-:S04]  /*9580*/  FMUL R7, R7, R16 ;  /* 0x0000001007077220 */ /* 0x000fc80000400000 */
[----:B--2---:R-:W-:-:S05]  /*9590*/  FFMA R7, R11, R2, R7 ;  /* 0x000000020b077223 */ /* 0x004fca0000000007 */
[----:B------:R-:W-:-:S05]  /*95a0*/  F2FP.TF32.F32.PACK_B R7, R7 ;  /* 0x00000007ff07723e */ /* 0x000fca00024050ff */
[----:B------:R0:W-:Y:S02]  /*95b0*/  @P2 STG.E desc[UR36][R4.64], R7 ;  /* 0x0000000704002986 */ /* 0x0001e4000c101924 */
[----:B0-----:R-:W-:-:S04]  /*95c0*/  IMAD.WIDE.U32 R6, R3, R14, R18 ;  /* 0x0000000e03067225 */ /* 0x001fc800078e0012 */
[----:B------:R-:W-:Y:S02]  /*95d0*/  IMAD.IADD R7, R153, 0x1, R7 ;  /* 0x0000000199077824 */ /* 0x000fe400078e0207 */
[----:B------:R-:W-:-:S04]  /*95e0*/  IMAD.WIDE.U32 R6, R22, UR43, R6 ;  /* 0x0000002b16067c25 */ /* 0x000fc8000f8e0006 */
[----:B------:R-:W-:Y:S01]  /*95f0*/  IMAD.IADD R7, R159, 0x1, R7 ;  /* 0x000000019f077824 */ /* 0x000fe200078e0207 */
[----:B------:R-:W-:-:S04]  /*9600*/  LEA R10, P0, R6, R12, 0x2 ;  /* 0x0000000c060a7211 */ /* 0x000fc800078010ff */
[----:B------:R-:W-:Y:S02]  /*9610*/  LEA.HI.X R11, R6, R13, R7, 0x2, P0 ;  /* 0x0000000d060b7211 */ /* 0x000fe400000f1407 */
[----:B------:R-:W-:-:S13]  /*9620*/  ISETP.GT.AND P0, PT, R0, 0x1, P1 ;  /* 0x000000010000780c */ /* 0x000fda0000f04270 */
[----:B------:R-:W-:Y:S05]  /*9630*/  @!P0 BRA `(.L_x_37) ;  /* 0x0000000000048947 */ /* 0x000fea0003800000 */
[----:B------:R0:W5:Y:S02]  /*9640*/  LDG.E.LTC128B R23, desc[UR36][R10.64+0x4] ;  /* 0x000004240a177981 */ /* 0x000164000c1e1920 */
.L_x_37:
[----:B------:R-:W-:Y:S05]  /*9650*/  BSYNC B1 ;  /* 0x0000000000017941 */ /* 0x000fea0003800000 */
.L_x_36:
[----:B------:R-:W2:Y:S01]  /*9660*/  LDL.LU R7, [R1+0x4] ;  /* 0x0000040001077983 */ /* 0x000ea20000300800 */
[----:B-----5:R-:W-:Y:S01]  /*9670*/  LOP3.LUT R6, R23, 0xffffe000, RZ, 0xc0, !PT ;  /* 0xffffe00017067812 */ /* 0x020fe200078ec0ff */
[C---:B------:R-:W-:Y:S01]  /*9680*/  IMAD.SHL.U32 R156, R14.reuse, 0x8, RZ ;  /* 0x000000080e9c7824 */ /* 0x040fe200078e00ff */
[----:B------:R-:W-:Y:S01]  /*9690*/  SHF.L.U64.HI R157, R14, 0x3, R15 ;  /* 0x000000030e9d7819 */ /* 0x000fe2000001020f */
[----:B------:R-:W3:Y:S02]  /*96a0*/  LDL.LU R158, [R1+0x8] ;  /* 0x00000800019e7983 */ /* 0x000ee40000300800 */
[----:B------:R-:W-:-:S04]  /*96b0*/  FMUL R6, R6, R16 ;  /* 0x0000001006067220 */ /* 0x000fc80000400000 */
[----:B--2---:R-:W-:-:S05]  /*96c0*/  FFMA R6, R7, R2, R6 ;  /* 0x0000000207067223 */ /* 0x004fca0000000006 */
[----:B------:R-:W-:-:S05]  /*96d0*/  F2FP.TF32.F32.PACK_B R6, R6 ;  /* 0x00000006ff06723e */ /* 0x000fca00024050ff */
[----:B------:R1:W-:Y:S01]  /*96e0*/  @P0 STG.E desc[UR36][R4.64+0x4], R6 ;  /* 0x0000040604000986 */ /* 0x0003e2000c101924 */
[----:B------:R-:W-:-:S04]  /*96f0*/  ISETP.GT.AND P0, PT, R164, 0x8, PT ;  /* 0x00000008a400780c */ /* 0x000fc80003f04270 */
[----:B------:R-:W-:Y:S01]  /*9700*/  ISETP.GT.AND P2, PT, R0, RZ, P0 ;  /* 0x000000ff0000720c */ /* 0x000fe20000744270 */
[----:B-1----:R-:W-:-:S04]  /*9710*/  IMAD.WIDE.U32 R6, R3, R14, R156 ;  /* 0x0000000e03067225 */ /* 0x002fc800078e009c */
[----:B------:R-:W-:Y:S01]  /*9720*/  IMAD.IADD R153, R153, 0x1, R7 ;  /* 0x0000000199997824 */ /* 0x000fe200078e0207 */
[----:B------:R-:W-:-:S05]  /*9730*/  IADD3 R7, P3, R154, R6, RZ ;  /* 0x000000069a077210 */ /* 0x000fca0007f7e0ff */
[----:B------:R-:W-:Y:S01]  /*9740*/  IMAD.X R9, R153, 0x1, R21, P3 ;  /* 0x0000000199097824 */ /* 0x000fe200018e0615 */
[----:B------:R-:W-:-:S04]  /*9750*/  LEA R8, P3, R7, R12, 0x2 ;  /* 0x0000000c07087211 */ /* 0x000fc800078610ff */
[----:B------:R-:W-:-:S05]  /*9760*/  LEA.HI.X R9, R7, R13, R9, 0x2, P3 ;  /* 0x0000000d07097211 */ /* 0x000fca00018f1409 */
[----:B------:R1:W2:Y:S01]  /*9770*/  @P2 LDG.E.LTC128B R23, desc[UR36][R8.64] ;  /* 0x0000002408172981 */ /* 0x0002a2000c1e1920 */
[----:B------:R-:W-:Y:S01]  /*9780*/  IADD3 R6, P3, R18, R6, RZ ;  /* 0x0000000612067210 */ /* 0x000fe20007f7e0ff */
[----:B------:R-:W-:Y:S01]  /*9790*/  IMAD.U32 R161, RZ, RZ, UR8 ;  /* 0x00000008ffa17e24 */ /* 0x000fe2000f8e00ff */
[----:B------:R-:W-:Y:S01]  /*97a0*/  MOV R160, UR9 ;  /* 0x0000000900a07c02 */ /* 0x000fe20008000f00 */
[----:B------:R-:W-:Y:S01]  /*97b0*/  BSSY B1, `(.L_x_38) ;  /* 0x0000013000017945 */ /* 0x000fe20003800000 */
[----:B------:R-:W-:Y:S01]  /*97c0*/  ISETP.GT.AND P4, PT, R0, 0x1, P0 ;  /* 0x000000010000780c */ /* 0x000fe20000784270 */
[----:B------:R-:W-:Y:S02]  /*97d0*/  IMAD.X R7, R19, 0x1, R153, P3 ;  /* 0x0000000113077824 */ /* 0x000fe400018e0699 */
[----:B------:R-:W-:Y:S02]  /*97e0*/  IMAD.SHL.U32 R161, R161, 0x20, RZ ;  /* 0x00000020a1a17824 */ /* 0x000fe400078e00ff */
[----:B------:R-:W-:-:S04]  /*97f0*/  IMAD.WIDE.U32 R6, R22, UR43, R6 ;  /* 0x0000002b16067c25 */ /* 0x000fc8000f8e0006 */
[----:B------:R-:W-:Y:S01]  /*9800*/  IMAD.IADD R7, R159, 0x1, R7 ;  /* 0x000000019f077824 */ /* 0x000fe200078e0207 */
[----:B-1----:R-:W-:-:S04]  /*9810*/  LEA R8, P3, R6, R12, 0x2 ;  /* 0x0000000c06087211 */ /* 0x002fc800078610ff */
[----:B------:R-:W-:Y:S01]  /*9820*/  LEA.HI.X R9, R6, R13, R7, 0x2, P3 ;  /* 0x0000000d06097211 */ /* 0x000fe200018f1407 */
[----:B------:R-:W-:-:S05]  /*9830*/  IMAD.U32 R6, RZ, RZ, UR8 ;  /* 0x00000008ff067e24 */ /* 0x000fca000f8e00ff */
[----:B------:R-:W-:Y:S02]  /*9840*/  SHF.L.U64.HI R160, R6, 0x5, R160 ;  /* 0x0000000506a07819 */ /* 0x000fe400000102a0 */
[----:B------:R-:W-:-:S05]  /*9850*/  IADD3 R6, P3, R161, R4, RZ ;  /* 0x00000004a1067210 */ /* 0x000fca0007f7e0ff */
[----:B------:R-:W-:Y:S01]  /*9860*/  IMAD.X R7, R160, 0x1, R5, P3 ;  /* 0x00000001a0077824 */ /* 0x000fe200018e0605 */
[----:B--2---:R-:W-:-:S05]  /*9870*/  LOP3.LUT R153, R23, 0xffffe000, RZ, 0xc0, !PT ;  /* 0xffffe00017997812 */ /* 0x004fca00078ec0ff */
[----:B------:R-:W-:-:S04]  /*9880*/  FMUL R153, R153, R16 ;  /* 0x0000001099997220 */ /* 0x000fc80000400000 */
[----:B---3--:R-:W-:-:S05]  /*9890*/  FFMA R153, R158, R2, R153 ;  /* 0x000000029e997223 */ /* 0x008fca0000000099 */
[----:B------:R-:W-:-:S05]  /*98a0*/  F2FP.TF32.F32.PACK_B R153, R153 ;  /* 0x00000099ff99723e */ /* 0x000fca00024050ff */
[----:B------:R1:W-:Y:S01]  /*98b0*/  @P2 STG.E desc[UR36][R6.64], R153 ;  /* 0x0000009906002986 */ /* 0x0003e2000c101924 */
[----:B------:R-:W-:Y:S05]  /*98c0*/  @!P4 BRA `(.L_x_39) ;  /* 0x000000000004c947 */ /* 0x000fea0003800000 */
[----:B------:R2:W5:Y:S02]  /*98d0*/  LDG.E.LTC128B R23, desc[UR36][R8.64+0x4] ;  /* 0x0000042408177981 */ /* 0x000564000c1e1920 */
.L_x_39:
[----:B------:R-:W-:Y:S05]  /*98e0*/  BSYNC B1 ;  /* 0x0000000000017941 */ /* 0x000fea0003800000 */
.L_x_38:
[----:B------:R-:W3:Y:S01]  /*98f0*/  LDL.LU R158, [R1+0xc] ;  /* 0x00000c00019e7983 */ /* 0x000ee20000300800 */
[----:B-1---5:R-:W-:Y:S01]  /*9900*/  LOP3.LUT R153, R23, 0xffffe000, RZ, 0xc0, !PT ;  /* 0xffffe00017997812 */ /* 0x022fe200078ec0ff */
[----:B------:R-:W-:Y:S01]  /*9910*/  BSSY B1, `(.L_x_40) ;  /* 0x0000009000017945 */ /* 0x000fe20003800000 */
[----:B------:R-:W-:-:S03]  /*9920*/  ISETP.GT.AND P2, PT, R0, 0x8, P1 ;  /* 0x000000080000780c */ /* 0x000fc60000f44270 */
[----:B------:R-:W-:-:S04]  /*9930*/  FMUL R153, R153, R16 ;  /* 0x0000001099997220 */ /* 0x000fc80000400000 */
[----:B---3--:R-:W-:-:S05]  /*9940*/  FFMA R153, R158, R2, R153 ;  /* 0x000000029e997223 */ /* 0x008fca0000000099 */
[----:B------:R-:W-:-:S05]  /*9950*/  F2FP.TF32.F32.PACK_B R153, R153 ;  /* 0x00000099ff99723e */ /* 0x000fca00024050ff */
[----:B------:R1:W-:Y:S02]  /*9960*/  @P4 STG.E desc[UR36][R6.64+0x4], R153 ;  /* 0x0000049906004986 */ /* 0x0003e4000c101924 */
[----:B-1----:R-:W-:Y:S01]  /*9970*/  IMAD.MOV.U32 R153, RZ, RZ, R23 ;  /* 0x000000ffff997224 */ /* 0x002fe200078e0017 */
[----:B------:R-:W-:Y:S06]  /*9980*/  @!P2 BRA `(.L_x_41) ;  /* 0x000000000004a947 */ /* 0x000fec0003800000 */
[----:B------:R1:W5:Y:S02]  /*9990*/  LDG.E.LTC128B R153, desc[UR36][R10.64+0x20] ;  /* 0x000020240a997981 */ /* 0x000364000c1e1920 */
.L_x_41:
[----:B------:R-:W-:Y:S05]  /*99a0*/  BSYNC B1 ;  /* 0x0000000000017941 */ /* 0x000fea0003800000 */
.L_x_40:
[----:B------:R-:W3:Y:S01]  /*99b0*/  LDL.LU R158, [R1+0x10] ;  /* 0x00001000019e7983 */ /* 0x000ee20000300800 */
[----:B-----5:R-:W-:Y:S01]  /*99c0*/  LOP3.LUT R23, R153, 0xffffe000, RZ, 0xc0, !PT ;  /* 0xffffe00099177812 */ /* 0x020fe200078ec0ff */
[----:B------:R-:W-:Y:S01]  /*99d0*/  BSSY B1, `(.L_x_42) ;  /* 0x0000008000017945 */ /* 0x000fe20003800000 */
[----:B------:R-:W-:-:S03]  /*99e0*/  ISETP.GT.AND P3, PT, R0, 0x9, P1 ;  /* 0x000000090000780c */ /* 0x000fc60000f64270 */
[----:B------:R-:W-:-:S04]  /*99f0*/  FMUL R23, R23, R16 ;  /* 0x0000001017177220 */ /* 0x000fc80000400000 */
[----:B---3--:R-:W-:-:S05]  /*9a00*/  FFMA R23, R158, R2, R23 ;  /* 0x000000029e177223 */ /* 0x008fca0000000017 */
[----:B------:R-:W-:-:S05]  /*9a10*/  F2FP.TF32.F32.PACK_B R23, R23 ;  /* 0x00000017ff17723e */ /* 0x000fca00024050ff */
[----:B------:R3:W-:Y:S01]  /*9a20*/  @P2 STG.E desc[UR36][R4.64+0x20], R23 ;  /* 0x0000201704002986 */ /* 0x0007e2000c101924 */
[----:B------:R-:W-:Y:S05]  /*9a30*/  @!P3 BRA `(.L_x_43) ;  /* 0x000000000004b947 */ /* 0x000fea0003800000 */
[----:B------:R4:W5:Y:S02]  /*9a40*/  LDG.E.LTC128B R153, desc[UR36][R10.64+0x24] ;  /* 0x000024240a997981 */ /* 0x000964000c1e1920 */
.L_x_43:
[----:B------:R-:W-:Y:S05]  /*9a50*/  BSYNC B1 ;  /* 0x0000000000017941 */ /* 0x000fea0003800000 */
.L_x_42:
[----:B------:R-:W2:Y:S01]  /*9a60*/  LDL.LU R158, [R1+0x14] ;  /* 0x00001400019e7983 */ /* 0x000ea20000300800 */
[----:B---3-5:R-:W-:Y:S01]  /*9a70*/  LOP3.LUT R23, R153, 0xffffe000, RZ, 0xc0, !PT ;  /* 0xffffe00099177812 */ /* 0x028fe200078ec0ff */
[----:B------:R-:W-:Y:S01]  /*9a80*/  BSSY B1, `(.L_x_44) ;  /* 0x0000008000017945 */ /* 0x000fe20003800000 */
[----:B------:R-:W-:-:S03]  /*9a90*/  ISETP.GT.AND P2, PT, R0, 0x8, P0 ;  /* 0x000000080000780c */ /* 0x000fc60000744270 */
[----:B------:R-:W-:-:S04]  /*9aa0*/  FMUL R23, R23, R16 ;  /* 0x0000001017177220 */ /* 0x000fc80000400000 */
[----:B--2---:R-:W-:-:S05]  /*9ab0*/  FFMA R23, R158, R2, R23 ;  /* 0x000000029e177223 */ /* 0x004fca0000000017 */
[----:B------:R-:W-:-:S05]  /*9ac0*/  F2FP.TF32.F32.PACK_B R23, R23 ;  /* 0x00000017ff17723e */ /* 0x000fca00024050ff */
[----:B------:R2:W-:Y:S01]  /*9ad0*/  @P3 STG.E desc[UR36][R4.64+0x24], R23 ;  /* 0x0000241704003986 */ /* 0x0005e2000c101924 */
[----:B------:R-:W-:Y:S05]  /*9ae0*/  @!P2 BRA `(.L_x_45) ;  /* 0x000000000004a947 */ /* 0x000fea0003800000 */
[----:B------:R3:W5:Y:S02]  /*9af0*/  LDG.E.LTC128B R153, desc[UR36][R8.64+0x20] ;  /* 0x0000202408997981 */ /* 0x000764000c1e1920 */
.L_x_45:
[----:B------:R-:W-:Y:S05]  /*9b00*/  BSYNC B1 ;  /* 0x0000000000017941 */ /* 0x000fea0003800000 */
.L_x_44:
[----:B------:R-:W4:Y:S01]  /*9b10*/  LDL.LU R158, [R1+0x18] ;  /* 0x00001800019e7983 */ /* 0x000f220000300800 */
[----:B--2--5:R-:W-:Y:S01]  /*9b20*/  LOP3.LUT R23, R153, 0xffffe000, RZ, 0xc0, !PT ;  /* 0xffffe00099177812 */ /* 0x024fe200078ec0ff */
[----:B------:R-:W-:Y:S01]  /*9b30*/  BSSY B1, `(.L_x_46) ;  /* 0x0000008000017945 */ /* 0x000fe20003800000 */
[----:B------:R-:W-:-:S03]  /*9b40*/  ISETP.GT.AND P3, PT, R0, 0x9, P0 ;  /* 0x000000090000780c */ /* 0x000fc60000764270 */
[----:B------:R-:W-:-:S04]  /*9b50*/  FMUL R23, R23, R16 ;  /* 0x0000001017177220 */ /* 0x000fc80000400000 */
[----:B----4-:R-:W-:-:S05]  /*9b60*/  FFMA R23, R158, R2, R23 ;  /* 0x000000029e177223 */ /* 0x010fca0000000017 */
[----:B------:R-:W-:-:S05]  /*9b70*/  F2FP.TF32.F32.PACK_B R23, R23 ;  /* 0x00000017ff17723e */ /* 0x000fca00024050ff */
[----:B------:R2:W-:Y:S01]  /*9b80*/  @P2 STG.E desc[UR36][R6.64+0x20], R23 ;  /* 0x0000201706002986 */ /* 0x0005e2000c101924 */
[----:B------:R-:W-:Y:S05]  /*9b90*/  @!P3 BRA `(.L_x_47) ;  /* 0x000000000004b947 */ /* 0x000fea0003800000 */
[----:B------:R4:W5:Y:S02]  /*9ba0*/  LDG.E.LTC128B R153, desc[UR36][R8.64+0x24] ;  /* 0x0000242408997981 */ /* 0x000964000c1e1920 */
.L_x_47:
[----:B------:R-:W-:Y:S05]  /*9bb0*/  BSYNC B1 ;  /* 0x0000000000017941 */ /* 0x000fea0003800000 */
.L_x_46:
[----:B------:R-:W3:Y:S01]  /*9bc0*/  LDL.LU R158, [R1+0x1c] ;  /* 0x00001c00019e7983 */ /* 0x000ee20000300800 */
[----:B--2--5:R-:W-:Y:S01]  /*9bd0*/  LOP3.LUT R23, R153, 0xffffe000, RZ, 0xc0, !PT ;  /* 0xffffe00099177812 */ /* 0x024fe200078ec0ff */
        /* <DEDUP_REMOVED lines=8> */
.L_x_49:
[----:B------:R-:W-:Y:S05]  /*9c60*/  BSYNC B1 ;  /* 0x0000000000017941 */ /* 0x000fea0003800000 */
.L_x_48:
        /* <DEDUP_REMOVED lines=10> */
.L_x_51:
[----:B------:R-:W-:Y:S05]  /*9d10*/  BSYNC B1 ;  /* 0x0000000000017941 */ /* 0x000fea0003800000 */
.L_x_50:
        /* <DEDUP_REMOVED lines=10> */
.L_x_53:
[----:B------:R-:W-:Y:S05]  /*9dc0*/  BSYNC B1 ;  /* 0x0000000000017941 */ /* 0x000fea0003800000 */
.L_x_52:
        /* <DEDUP_REMOVED lines=10> */
.L_x_55:
[----:B------:R-:W-:Y:S05]  /*9e70*/  BSYNC B1 ;  /* 0x0000000000017941 */ /* 0x000fea0003800000 */
.L_x_54:
        /* <DEDUP_REMOVED lines=10> */
.L_x_57:
[----:B------:R-:W-:Y:S05]  /*9f20*/  BSYNC B1 ;  /* 0x0000000000017941 */ /* 0x000fea0003800000 */
.L_x_56:
        /* <DEDUP_REMOVED lines=10> */
.L_x_59:
[----:B------:R-:W-:Y:S05]  /*9fd0*/  BSYNC B1 ;  /* 0x0000000000017941 */ /* 0x000fea0003800000 */
.L_x_58:
        /* <DEDUP_REMOVED lines=10> */
.L_x_61:
[----:B------:R-:W-:Y:S05]  /*a080*/  BSYNC B1 ;  /* 0x0000000000017941 */ /* 0x000fea0003800000 */
.L_x_60:
        /* <DEDUP_REMOVED lines=10> */
.L_x_63:
[----:B------:R-:W-:Y:S05]  /*a130*/  BSYNC B1 ;  /* 0x0000000000017941 */ /* 0x000fea0003800000 */
.L_x_62:
        /* <DEDUP_REMOVED lines=10> */
.L_x_65:
[----:B------:R-:W-:Y:S05]  /*a1e0*/  BSYNC B1 ;  /* 0x0000000000017941 */ /* 0x000fea0003800000 */
.L_x_64:
        /* <DEDUP_REMOVED lines=10> */
.L_x_67:
[----:B------:R-:W-:Y:S05]  /*a290*/  BSYNC B1 ;  /* 0x0000000000017941 */ /* 0x000fea0003800000 */
.L_x_66:
        /* <DEDUP_REMOVED lines=10> */
.L_x_69:
[----:B------:R-:W-:Y:S05]  /*a340*/  BSYNC B1 ;  /* 0x0000000000017941 */ /* 0x000fea0003800000 */
.L_x_68:
        /* <DEDUP_REMOVED lines=10> */
.L_x_71:
[----:B------:R-:W-:Y:S05]  /*a3f0*/  BSYNC B1 ;  /* 0x0000000000017941 */ /* 0x000fea0003800000 */
.L_x_70:
        /* <DEDUP_REMOVED lines=10> */
.L_x_73:
[----:B------:R-:W-:Y:S05]  /*a4a0*/  BSYNC B1 ;  /* 0x0000000000017941 */ /* 0x000fea0003800000 */
.L_x_72:
        /* <DEDUP_REMOVED lines=10> */
.L_x_75:
[----:B------:R-:W-:Y:S05]  /*a550*/  BSYNC B1 ;  /* 0x0000000000017941 */ /* 0x000fea0003800000 */
.L_x_74:
        /* <DEDUP_REMOVED lines=10> */
.L_x_77:
[----:B------:R-:W-:Y:S05]  /*a600*/  BSYNC B1 ;  /* 0x0000000000017941 */ /* 0x000fea0003800000 */
.L_x_76:
        /* <DEDUP_REMOVED lines=10> */
.L_x_79:
[----:B------:R-:W-:Y:S05]  /*a6b0*/  BSYNC B1 ;  /* 0x0000000000017941 */ /* 0x000fea0003800000 */
.L_x_78:
        /* <DEDUP_REMOVED lines=10> */
.L_x_81:
[----:B------:R-:W-:Y:S05]  /*a760*/  BSYNC B1 ;  /* 0x0000000000017941 */ /* 0x000fea0003800000 */
.L_x_80:
        /* <DEDUP_REMOVED lines=10> */
.L_x_83:
[----:B------:R-:W-:Y:S05]  /*a810*/  BSYNC B1 ;  /* 0x0000000000017941 */ /* 0x000fea0003800000 */
.L_x_82:
        /* <DEDUP_REMOVED lines=10> */
.L_x_85:
[----:B------:R-:W-:Y:S05]  /*a8c0*/  BSYNC B1 ;  /* 0x0000000000017941 */ /* 0x000fea0003800000 */
.L_x_84:
        /* <DEDUP_REMOVED lines=10> */
.L_x_87:
[----:B------:R-:W-:Y:S05]  /*a970*/  BSYNC B1 ;  /* 0x0000000000017941 */ /* 0x000fea0003800000 */
.L_x_86:
        /* <DEDUP_REMOVED lines=10> */
.L_x_89:
[----:B------:R-:W-:Y:S05]  /*aa20*/  BSYNC B1 ;  /* 0x0000000000017941 */ /* 0x000fea0003800000 */
.L_x_88:
        /* <DEDUP_REMOVED lines=10> */
.L_x_91:
[----:B------:R-:W-:Y:S05]  /*aad0*/  BSYNC B1 ;  /* 0x0000000000017941 */ /* 0x000fea0003800000 */
.L_x_90:
        /* <DEDUP_REMOVED lines=10> */
.L_x_93:
[----:B------:R-:W-:Y:S05]  /*ab80*/  BSYNC B1 ;  /* 0x0000000000017941 */ /* 0x000fea0003800000 */
.L_x_92:
        /* <DEDUP_REMOVED lines=10> */
.L_x_95:
[----:B------:R-:W-:Y:S05]  /*ac30*/  BSYNC B1 ;  /* 0x0000000000017941 */ /* 0x000fea0003800000 */
.L_x_94:
        /* <DEDUP_REMOVED lines=10> */
.L_x_97:
[----:B------:R-:W-:Y:S05]  /*ace0*/  BSYNC B1 ;  /* 0x0000000000017941 */ /* 0x000fea0003800000 */
.L_x_96:
        /* <DEDUP_REMOVED lines=10> */
.L_x_99:
[----:B------:R-:W-:Y:S05]  /*ad90*/  BSYNC B1 ;  /* 0x0000000000017941 */ /* 0x000fea0003800000 */
.L_x_98:
        /* <DEDUP_REMOVED lines=10> */
.L_x_101:
[----:B------:R-:W-:Y:S05]  /*ae40*/  BSYNC B1 ;  /* 0x0000000000017941 */ /* 0x000fea0003800000 */
.L_x_100:
        /* <DEDUP_REMOVED lines=10> */
.L_x_103:
[----:B------:R-:W-:Y:S05]  /*aef0*/  BSYNC B1 ;  /* 0x0000000000017941 */ /* 0x000fea0003800000 */
.L_x_102:
        /* <DEDUP_REMOVED lines=10> */
.L_x_105:
[----:B------:R-:W-:Y:S05]  /*afa0*/  BSYNC B1 ;  /* 0x0000000000017941 */ /* 0x000fea0003800000 */
.L_x_104:
        /* <DEDUP_REMOVED lines=10> */
.L_x_107:
[----:B------:R-:W-:Y:S05]  /*b050*/  BSYNC B1 ;  /* 0x0000000000017941 */ /* 0x000fea0003800000 */
.L_x_106:
        /* <DEDUP_REMOVED lines=10> */
.L_x_109:
[----:B------:R-:W-:Y:S05]  /*b100*/  BSYNC B1 ;  /* 0x0000000000017941 */ /* 0x000fea0003800000 */
.L_x_108:
        /* <DEDUP_REMOVED lines=10> */
.L_x_111:
[----:B------:R-:W-:Y:S05]  /*b1b0*/  BSYNC B1 ;  /* 0x0000000000017941 */ /* 0x000fea0003800000 */
.L_x_110:
        /* <DEDUP_REMOVED lines=10> */
.L_x_113:
[----:B------:R-:W-:Y:S05]  /*b260*/  BSYNC B1 ;  /* 0x0000000000017941 */ /* 0x000fea0003800000 */
.L_x_112:
        /* <DEDUP_REMOVED lines=10> */
.L_x_115:
[----:B------:R-:W-:Y:S05]  /*b310*/  BSYNC B1 ;  /* 0x0000000000017941 */ /* 0x000fea0003800000 */
.L_x_114:
        /* <DEDUP_REMOVED lines=10> */
.L_x_117:
[----:B------:R-:W-:Y:S05]  /*b3c0*/  BSYNC B1 ;  /* 0x0000000000017941 */ /* 0x000fea0003800000 */
.L_x_116:
        /* <DEDUP_REMOVED lines=10> */
.L_x_119:
[----:B------:R-:W-:Y:S05]  /*b470*/  BSYNC B1 ;  /* 0x0000000000017941 */ /* 0x000fea0003800000 */
.L_x_118:
        /* <DEDUP_REMOVED lines=10> */
.L_x_121:
[----:B------:R-:W-:Y:S05]  /*b520*/  BSYNC B1 ;  /* 0x0000000000017941 */ /* 0x000fea0003800000 */
.L_x_120:
        /* <DEDUP_REMOVED lines=10> */
.L_x_123:
[----:B------:R-:W-:Y:S05]  /*b5d0*/  BSYNC B1 ;  /* 0x0000000000017941 */ /* 0x000fea0003800000 */
.L_x_122:
        /* <DEDUP_REMOVED lines=10> */
.L_x_125:
[----:B------:R-:W-:Y:S05]  /*b680*/  BSYNC B1 ;  /* 0x0000000000017941 */ /* 0x000fea0003800000 */
.L_x_124:
        /* <DEDUP_REMOVED lines=10> */
.L_x_127:
[----:B------:R-:W-:Y:S05]  /*b730*/  BSYNC B1 ;  /* 0x0000000000017941 */ /* 0x000fea0003800000 */
.L_x_126:
        /* <DEDUP_REMOVED lines=10> */
.L_x_129:
[----:B------:R-:W-:Y:S05]  /*b7e0*/  BSYNC B1 ;  /* 0x0000000000017941 */ /* 0x000fea0003800000 */
.L_x_128:
[----:B--2---:R-:W2:Y:S01]  /*b7f0*/  LDL.LU R23, [R1+0xc0] ;  /* 0x0000c00001177983 */ /* 0x004ea20000300800 */
[----:B-----5:R-:W-:Y:S01]  /*b800*/  LOP3.LUT R158, R153, 0xffffe000, RZ, 0xc0, !PT ;  /* 0xffffe000999e7812 */ /* 0x020fe200078ec0ff */
[----:B------:R-:W-:Y:S01]  /*b810*/  BSSY B1, `(.L_x_130) ;  /* 0x0000009000017945 */ /* 0x000fe20003800000 */
[----:B------:R-:W-:-:S03]  /*b820*/  ISETP.GT.AND P3, PT, R0, 0x61, P1 ;  /* 0x000000610000780c */ /* 0x000fc60000f64270 */
[----:B------:R-:W-:-:S04]  /*b830*/  FMUL R158, R158, R16 ;  /* 0x000000109e9e7220 */ /* 0x000fc80000400000 */
[----:B--2---:R-:W-:Y:S01]  /*b840*/  FFMA R158, R23, R2, R158 ;  /* 0x00000002179e7223 */ /* 0x004fe2000000009e */
[----:B------:R-:W-:-:S04]  /*b850*/  IMAD.MOV.U32 R23, RZ, RZ, R153 ;  /* 0x000000ffff177224 */ /* 0x000fc800078e0099 */
[----:B------:R-:W-:-:S05]  /*b860*/  F2FP.TF32.F32.PACK_B R158, R158 ;  /* 0x0000009eff9e723e */ /* 0x000fca00024050ff */
[----:B------:R2:W-:Y:S01]  /*b870*/  @P2 STG.E desc[UR36][R4.64+0x180], R158 ;  /* 0x0001809e04002986 */ /* 0x0005e2000c101924 */
[----:B------:R-:W-:Y:S05]  /*b880*/  @!P3 BRA `(.L_x_131) ;  /* 0x000000000004b947 */ /* 0x000fea0003800000 */
[----:B------:R0:W5:Y:S02]  /*b890*/  LDG.E.LTC128B R23, desc[UR36][R10.64+0x184] ;  /* 0x000184240a177981 */ /* 0x000164000c1e1920 */
.L_x_131:
[----:B------:R-:W-:Y:S05]  /*b8a0*/  BSYNC B1 ;  /* 0x0000000000017941 */ /* 0x000fea0003800000 */
.L_x_130:
[----:B--2---:R-:W2:Y:S01]  /*b8b0*/  LDL.LU R158, [R1+0xc4] ;  /* 0x0000c400019e7983 */ /* 0x004ea20000300800 */
[----:B-----5:R-:W-:Y:S01]  /*b8c0*/  LOP3.LUT R153, R23, 0xffffe000, RZ, 0xc0, !PT ;  /* 0xffffe00017997812 */ /* 0x020fe200078ec0ff */
        /* <DEDUP_REMOVED lines=8> */
.L_x_133:
[----:B------:R-:W-:Y:S05]  /*b950*/  BSYNC B1 ;  /* 0x0000000000017941 */ /* 0x000fea0003800000 */
.L_x_132:
        /* <DEDUP_REMOVED lines=10> */
.L_x_135:
[----:B------:R-:W-:Y:S05]  /*ba00*/  BSYNC B1 ;  /* 0x0000000000017941 */ /* 0x000fea0003800000 */
.L_x_134:
        /* <DEDUP_REMOVED lines=10> */
.L_x_137:
[----:B------:R-:W-:Y:S05]  /*bab0*/  BSYNC B1 ;  /* 0x0000000000017941 */ /* 0x000fea0003800000 */
.L_x_136:
        /* <DEDUP_REMOVED lines=10> */
.L_x_139:
[----:B------:R-:W-:Y:S05]  /*bb60*/  BSYNC B1 ;  /* 0x0000000000017941 */ /* 0x000fea0003800000 */
.L_x_138:
        /* <DEDUP_REMOVED lines=10> */
.L_x_141:
[----:B------:R-:W-:Y:S05]  /*bc10*/  BSYNC B1 ;  /* 0x0000000000017941 */ /* 0x000fea0003800000 */
.L_x_140:
        /* <DEDUP_REMOVED lines=10> */
.L_x_143:
[----:B------:R-:W-:Y:S05]  /*bcc0*/  BSYNC B1 ;  /* 0x0000000000017941 */ /* 0x000fea0003800000 */
.L_x_142:
        /* <DEDUP_REMOVED lines=10> */
.L_x_145:
[----:B------:R-:W-:Y:S05]  /*bd70*/  BSYNC B1 ;  /* 0x0000000000017941 */ /* 0x000fea0003800000 */
.L_x_144:
        /* <DEDUP_REMOVED lines=10> */
.L_x_147:
[----:B------:R-:W-:Y:S05]  /*be20*/  BSYNC B1 ;  /* 0x0000000000017941 */ /* 0x000fea0003800000 */
.L_x_146:
        /* <DEDUP_REMOVED lines=10> */
.L_x_149:
[----:B------:R-:W-:Y:S05]  /*bed0*/  BSYNC B1 ;  /* 0x0000000000017941 */ /* 0x000fea0003800000 */
.L_x_148:
        /* <DEDUP_REMOVED lines=10> */
.L_x_151:
[----:B------:R-:W-:Y:S05]  /*bf80*/  BSYNC B1 ;  /* 0x0000000000017941 */ /* 0x000fea0003800000 */
.L_x_150:
        /* <DEDUP_REMOVED lines=10> */
.L_x_153:
[----:B------:R-:W-:Y:S05]  /*c030*/  BSYNC B1 ;  /* 0x0000000000017941 */ /* 0x000fea0003800000 */
.L_x_152:
        /* <DEDUP_REMOVED lines=10> */
.L_x_155:
[----:B------:R-:W-:Y:S05]  /*c0e0*/  BSYNC B1 ;  /* 0x0000000000017941 */ /* 0x000fea0003800000 */
.L_x_154:
        /* <DEDUP_REMOVED lines=10> */
.L_x_157:
[----:B------:R-:W-:Y:S05]  /*c190*/  BSYNC B1 ;  /* 0x0000000000017941 */ /* 0x000fea0003800000 */
.L_x_156:
        /* <DEDUP_REMOVED lines=10> */
.L_x_159:
[----:B------:R-:W-:Y:S05]  /*c240*/  BSYNC B1 ;  /* 0x0000000000017941 */ /* 0x000fea0003800000 */
.L_x_158:
        /* <DEDUP_REMOVED lines=10> */
.L_x_161:
[----:B------:R-:W-:Y:S05]  /*c2f0*/  BSYNC B1 ;  /* 0x0000000000017941 */ /* 0x000fea0003800000 */
.L_x_160:
        /* <DEDUP_REMOVED lines=10> */
.L_x_163:
[----:B------:R-:W-:Y:S05]  /*c3a0*/  BSYNC B1 ;  /* 0x0000000000017941 */ /* 0x000fea0003800000 */
.L_x_162:
        /* <DEDUP_REMOVED lines=10> */
.L_x_165:
[----:B------:R-:W-:Y:S05]  /*c450*/  BSYNC B1 ;  /* 0x0000000000017941 */ /* 0x000fea0003800000 */
.L_x_164:
        /* <DEDUP_REMOVED lines=10> */
.L_x_167:
[----:B------:R-:W-:Y:S05]  /*c500*/  BSYNC B1 ;  /* 0x0000000000017941 */ /* 0x000fea0003800000 */
.L_x_166:
        /* <DEDUP_REMOVED lines=10> */
.L_x_169:
[----:B------:R-:W-:Y:S05]  /*c5b0*/  BSYNC B1 ;  /* 0x0000000000017941 */ /* 0x000fea0003800000 */
.L_x_168:
        /* <DEDUP_REMOVED lines=10> */
.L_x_171:
[----:B------:R-:W-:Y:S05]  /*c660*/  BSYNC B1 ;  /* 0x0000000000017941 */ /* 0x000fea0003800000 */
.L_x_170:
        /* <DEDUP_REMOVED lines=10> */
.L_x_173:
[----:B------:R-:W-:Y:S05]  /*c710*/  BSYNC B1 ;  /* 0x0000000000017941 */ /* 0x000fea0003800000 */
.L_x_172:
        /* <DEDUP_REMOVED lines=10> */
.L_x_175:
[----:B------:R-:W-:Y:S05]  /*c7c0*/  BSYNC B1 ;  /* 0x0000000000017941 */ /* 0x000fea0003800000 */
.L_x_174:
        /* <DEDUP_REMOVED lines=10> */
.L_x_177:
[----:B------:R-:W-:Y:S05]  /*c870*/  BSYNC B1 ;  /* 0x0000000000017941 */ /* 0x000fea0003800000 */
.L_x_176:
        /* <DEDUP_REMOVED lines=10> */
.L_x_179:
[----:B------:R-:W-:Y:S05]  /*c920*/  BSYNC B1 ;  /* 0x0000000000017941 */ /* 0x000fea0003800000 */
.L_x_178:
        /* <DEDUP_REMOVED lines=10> */
.L_x_181:
[----:B------:R-:W-:Y:S05]  /*c9d0*/  BSYNC B1 ;  /* 0x0000000000017941 */ /* 0x000fea0003800000 */
.L_x_180:
        /* <DEDUP_REMOVED lines=10> */
.L_x_183:
[----:B------:R-:W-:Y:S05]  /*ca80*/  BSYNC B1 ;  /* 0x0000000000017941 */ /* 0x000fea0003800000 */
.L_x_182:
        /* <DEDUP_REMOVED lines=10> */
.L_x_185:
[----:B------:R-:W-:Y:S05]  /*cb30*/  BSYNC B1 ;  /* 0x0000000000017941 */ /* 0x000fea0003800000 */
.L_x_184:
        /* <DEDUP_REMOVED lines=10> */
.L_x_187:
[----:B------:R-:W-:Y:S05]  /*cbe0*/  BSYNC B1 ;  /* 0x0000000000017941 */ /* 0x000fea0003800000 */
.L_x_186:
        /* <DEDUP_REMOVED lines=10> */
.L_x_189:
[----:B------:R-:W-:Y:S05]  /*cc90*/  BSYNC B1 ;  /* 0x0000000000017941 */ /* 0x000fea0003800000 */
.L_x_188:
        /* <DEDUP_REMOVED lines=10> */
.L_x_191:
[----:B------:R-:W-:Y:S05]  /*cd40*/  BSYNC B1 ;  /* 0x0000000000017941 */ /* 0x000fea0003800000 */
.L_x_190:
        /* <DEDUP_REMOVED lines=10> */
.L_x_193:
[----:B------:R-:W-:Y:S05]  /*cdf0*/  BSYNC B1 ;  /* 0x0000000000017941 */ /* 0x000fea0003800000 */
.L_x_192:
        /* <DEDUP_REMOVED lines=10> */
.L_x_195:
[----:B------:R-:W-:Y:S05]  /*cea0*/  BSYNC B1 ;  /* 0x0000000000017941 */ /* 0x000fea0003800000 */
.L_x_194:
        /* <DEDUP_REMOVED lines=10> */
.L_x_197:
[----:B------:R-:W-:Y:S05]  /*cf50*/  BSYNC B1 ;  /* 0x0000000000017941 */ /* 0x000fea0003800000 */
.L_x_196:
        /* <DEDUP_REMOVED lines=10> */
.L_x_199:
[----:B------:R-:W-:Y:S05]  /*d000*/  BSYNC B1 ;  /* 0x0000000000017941 */ /* 0x000fea0003800000 */
.L_x_198:
        /* <DEDUP_REMOVED lines=10> */
.L_x_201:
[----:B------:R-:W-:Y:S05]  /*d0b0*/  BSYNC B1 ;  /* 0x0000000000017941 */ /* 0x000fea0003800000 */
.L_x_200:
        /* <DEDUP_REMOVED lines=10> */
.L_x_203:
[----:B------:R-:W-:Y:S05]  /*d160*/  BSYNC B1 ;  /* 0x0000000000017941 */ /* 0x000fea0003800000 */
.L_x_202:
        /* <DEDUP_REMOVED lines=10> */
.L_x_205:
[----:B------:R-:W-:Y:S05]  /*d210*/  BSYNC B1 ;  /* 0x0000000000017941 */ /* 0x000fea0003800000 */
.L_x_204:
        /* <DEDUP_REMOVED lines=10> */
.L_x_207:
[----:B------:R-:W-:Y:S05]  /*d2c0*/  BSYNC B1 ;  /* 0x0000000000017941 */ /* 0x000fea0003800000 */
.L_x_206:
        /* <DEDUP_REMOVED lines=10> */
.L_x_209:
[----:B------:R-:W-:Y:S05]  /*d370*/  BSYNC B1 ;  /* 0x0000000000017941 */ /* 0x000fea0003800000 */
.L_x_208:
        /* <DEDUP_REMOVED lines=10> */
.L_x_211:
[----:B------:R-:W-:Y:S05]  /*d420*/  BSYNC B1 ;  /* 0x0000000000017941 */ /* 0x000fea0003800000 */
.L_x_210:
        /* <DEDUP_REMOVED lines=10> */
.L_x_213:
[----:B------:R-:W-:Y:S05]  /*d4d0*/  BSYNC B1 ;  /* 0x0000000000017941 */ /* 0x000fea0003800000 */
.L_x_212:
        /* <DEDUP_REMOVED lines=10> */
.L_x_215:
[----:B------:R-:W-:Y:S05]  /*d580*/  BSYNC B1 ;  /* 0x0000000000017941 */ /* 0x000fea0003800000 */
.L_x_214:
        /* <DEDUP_REMOVED lines=10> */
.L_x_217:
[----:B------:R-:W-:Y:S05]  /*d630*/  BSYNC B1 ;  /* 0x0000000000017941 */ /* 0x000fea0003800000 */
.L_x_216:
        /* <DEDUP_REMOVED lines=10> */
.L_x_219:
[----:B------:R-:W-:Y:S05]  /*d6e0*/  BSYNC B1 ;  /* 0x0000000000017941 */ /* 0x000fea0003800000 */
.L_x_218:
        /* <DEDUP_REMOVED lines=10> */
.L_x_221:
[----:B------:R-:W-:Y:S05]  /*d790*/  BSYNC B1 ;  /* 0x0000000000017941 */ /* 0x000fea0003800000 */
.L_x_220:
        /* <DEDUP_REMOVED lines=10> */
.L_x_223:
[----:B------:R-:W-:Y:S05]  /*d840*/  BSYNC B1 ;  /* 0x0000000000017941 */ /* 0x000fea0003800000 */
.L_x_222:
        /* <DEDUP_REMOVED lines=10> */
.L_x_225:
[----:B------:R-:W-:Y:S05]  /*d8f0*/  BSYNC B1 ;  /* 0x0000000000017941 */ /* 0x000fea0003800000 */
.L_x_224:
        /* <DEDUP_REMOVED lines=10> */
.L_x_227:
[----:B------:R-:W-:Y:S05]  /*d9a0*/  BSYNC B1 ;  /* 0x0000000000017941 */ /* 0x000fea0003800000 */
.L_x_226:
        /* <DEDUP_REMOVED lines=10> */
.L_x_229:
[----:B------:R-:W-:Y:S05]  /*da50*/  BSYNC B1 ;  /* 0x0000000000017941 */ /* 0x000fea0003800000 */
.L_x_228:
        /* <DEDUP_REMOVED lines=10> */
.L_x_231:
[----:B------:R-:W-:Y:S05]  /*db00*/  BSYNC B1 ;  /* 0x0000000000017941 */ /* 0x000fea0003800000 */
.L_x_230:
        /* <DEDUP_REMOVED lines=10> */
.L_x_233:
[----:B------:R-:W-:Y:S05]  /*dbb0*/  BSYNC B1 ;  /* 0x0000000000017941 */ /* 0x000fea0003800000 */
.L_x_232:
        /* <DEDUP_REMOVED lines=10> */
.L_x_235:
[----:B------:R-:W-:Y:S05]  /*dc60*/  BSYNC B1 ;  /* 0x0000000000017941 */ /* 0x000fea0003800000 */
.L_x_234:
        /* <DEDUP_REMOVED lines=10> */
.L_x_237:
[----:B------:R-:W-:Y:S05]  /*dd10*/  BSYNC B1 ;  /* 0x0000000000017941 */ /* 0x000fea0003800000 */
.L_x_236:
        /* <DEDUP_REMOVED lines=10> */
.L_x_239:
[----:B------:R-:W-:Y:S05]  /*ddc0*/  BSYNC B1 ;  /* 0x0000000000017941 */ /* 0x000fea0003800000 */
.L_x_238:
        /* <DEDUP_REMOVED lines=10> */
.L_x_241:
[----:B------:R-:W-:Y:S05]  /*de70*/  BSYNC B1 ;  /* 0x0000000000017941 */ /* 0x000fea0003800000 */
.L_x_240:
        /* <DEDUP_REMOVED lines=10> */
.L_x_243:
[----:B------:R-:W-:Y:S05]  /*df20*/  BSYNC B1 ;  /* 0x0000000000017941 */ /* 0x000fea0003800000 */
.L_x_242:
        /* <DEDUP_REMOVED lines=10> */
.L_x_245:
[----:B------:R-:W-:Y:S05]  /*dfd0*/  BSYNC B1 ;  /* 0x0000000000017941 */ /* 0x000fea0003800000 */
.L_x_244:
        /* <DEDUP_REMOVED lines=10> */
.L_x_247:
[----:B------:R-:W-:Y:S05]  /*e080*/  BSYNC B1 ;  /* 0x0000000000017941 */ /* 0x000fea0003800000 */
.L_x_246:
        /* <DEDUP_REMOVED lines=10> */
.L_x_249:
[----:B------:R-:W-:Y:S05]  /*e130*/  BSYNC B1 ;  /* 0x0000000000017941 */ /* 0x000fea0003800000 */
.L_x_248:
        /* <DEDUP_REMOVED lines=10> */
.L_x_251:
[----:B------:R-:W-:Y:S05]  /*e1e0*/  BSYNC B1 ;  /* 0x0000000000017941 */ /* 0x000fea0003800000 */
.L_x_250:
        /* <DEDUP_REMOVED lines=10> */
.L_x_253:
[----:B------:R-:W-:Y:S05]  /*e290*/  BSYNC B1 ;  /* 0x0000000000017941 */ /* 0x000fea0003800000 */
.L_x_252:
        /* <DEDUP_REMOVED lines=10> */
.L_x_255:
[----:B------:R-:W-:Y:S05]  /*e340*/  BSYNC B1 ;  /* 0x0000000000017941 */ /* 0x000fea0003800000 */
.L_x_254:
        /* <DEDUP_REMOVED lines=10> */
.L_x_257:
[----:B------:R-:W-:Y:S05]  /*e3f0*/  BSYNC B1 ;  /* 0x0000000000017941 */ /* 0x000fea0003800000 */
.L_x_256:
        /* <DEDUP_REMOVED lines=10> */
.L_x_259:
[----:B------:R-:W-:Y:S05]  /*e4a0*/  BSYNC B1 ;  /* 0x0000000000017941 */ /* 0x000fea0003800000 */
.L_x_258:
        /* <DEDUP_REMOVED lines=10> */
.L_x_261:
[----:B------:R-:W-:Y:S05]  /*e550*/  BSYNC B1 ;  /* 0x0000000000017941 */ /* 0x000fea0003800000 */
.L_x_260:
        /* <DEDUP_REMOVED lines=10> */
.L_x_263:
[----:B------:R-:W-:Y:S05]  /*e600*/  BSYNC B1 ;  /* 0x0000000000017941 */ /* 0x000fea0003800000 */
.L_x_262:
        /* <DEDUP_REMOVED lines=10> */
.L_x_265:
[----:B------:R-:W-:Y:S05]  /*e6b0*/  BSYNC B1 ;  /* 0x0000000000017941 */ /* 0x000fea0003800000 */
.L_x_264:
        /* <DEDUP_REMOVED lines=10> */
.L_x_267:
[----:B------:R-:W-:Y:S05]  /*e760*/  BSYNC B1 ;  /* 0x0000000000017941 */ /* 0x000fea0003800000 */
.L_x_266:
        /* <DEDUP_REMOVED lines=10> */
.L_x_269:
[----:B------:R-:W-:Y:S05]  /*e810*/  BSYNC B1 ;  /* 0x0000000000017941 */ /* 0x000fea0003800000 */
.L_x_268:
        /* <DEDUP_REMOVED lines=10> */
.L_x_271:
[----:B------:R-:W-:Y:S05]  /*e8c0*/  BSYNC B1 ;  /* 0x0000000000017941 */ /* 0x000fea0003800000 */
.L_x_270:
        /* <DEDUP_REMOVED lines=10> */
.L_x_273:
[----:B------:R-:W-:Y:S05]  /*e970*/  BSYNC B1 ;  /* 0x0000000000017941 */ /* 0x000fea0003800000 */
.L_x_272:
        /* <DEDUP_REMOVED lines=10> */
.L_x_275:
[----:B------:R-:W-:Y:S05]  /*ea20*/  BSYNC B1 ;  /* 0x0000000000017941 */ /* 0x000fea0003800000 */
.L_x_274:
        /* <DEDUP_REMOVED lines=10> */
.L_x_277:
[----:B------:R-:W-:Y:S05]  /*ead0*/  BSYNC B1 ;  /* 0x0000000000017941 */ /* 0x000fea0003800000 */
.L_x_276:
        /* <DEDUP_REMOVED lines=10> */
.L_x_279:
[----:B------:R-:W-:Y:S05]  /*eb80*/  BSYNC B1 ;  /* 0x0000000000017941 */ /* 0x000fea0003800000 */
.L_x_278:
        /* <DEDUP_REMOVED lines=10> */
.L_x_281:
[----:B------:R-:W-:Y:S05]  /*ec30*/  BSYNC B1 ;  /* 0x0000000000017941 */ /* 0x000fea0003800000 */
.L_x_280:
        /* <DEDUP_REMOVED lines=10> */
.L_x_283:
[----:B------:R-:W-:Y:S05]  /*ece0*/  BSYNC B1 ;  /* 0x0000000000017941 */ /* 0x000fea0003800000 */
.L_x_282:
[----:B01-34-:R-:W3:Y:S01]  /*ecf0*/  LDL.LU R10, [R1+0x1f4] ;  /* 0x0001f400010a7983 */ /* 0x01bee20000300800 */
        /* <DEDUP_REMOVED lines=9> */
.L_x_285:
[----:B------:R-:W-:Y:S05]  /*ed90*/  BSYNC B1 ;  /* 0x0000000000017941 */ /* 0x000fea0003800000 */
.L_x_284:
[----:B------:R-:W3:Y:S01]  /*eda0*/  LDL.LU R10, [R1+0x1f8] ;  /* 0x0001f800010a7983 */ /* 0x000ee20000300800 */
[----:B0----5:R-:W-:Y:S01]  /*edb0*/  LOP3.LUT R11, R23, 0xffffe000, RZ, 0xc0, !PT ;  /* 0xffffe000170b7812 */ /* 0x021fe200078ec0ff */
[----:B------:R-:W-:Y:S01]  /*edc0*/  BSSY B1, `(.L_x_286) ;  /* 0x000000b000017945 */ /* 0x000fe20003800000 */
[----:B------:R-:W-:Y:S02]  /*edd0*/  ISETP.GT.AND P1, PT, R0, 0xf9, P0 ;  /* 0x000000f90000780c */ /* 0x000fe40000724270 */
[----:B------:R-:W-:Y:S01]  /*ede0*/  IADD3 R169, P2, R3, 0x80, RZ ;  /* 0x0000008003a97810 */ /* 0x000fe20007f5e0ff */
[----:B------:R-:W-:-:S04]  /*edf0*/  FMUL R11, R11, R16 ;  /* 0x000000100b0b7220 */ /* 0x000fc80000400000 */
[----:B------:R-:W-:Y:S02]  /*ee00*/  IMAD.X R3, RZ, RZ, UR7, P2 ;  /* 0x00000007ff037e24 */ /* 0x000fe400090e06ff */
[----:B---3--:R-:W-:Y:S02]  /*ee10*/  FFMA R11, R10, R2, R11 ;  /* 0x000000020a0b7223 */ /* 0x008fe4000000000b */
[----:B------:R-:W-:-:S03]  /*ee20*/  IMAD R10, R3, R14, RZ ;  /* 0x0000000e030a7224 */ /* 0x000fc600078e02ff */
[----:B------:R-:W-:-:S05]  /*ee30*/  F2FP.TF32.F32.PACK_B R11, R11 ;  /* 0x0000000bff0b723e */ /* 0x000fca00024050ff */
[----:B------:R0:W-:Y:S01]  /*ee40*/  @P3 STG.E desc[UR36][R6.64+0x3e0], R11 ;  /* 0x0003e00b06003986 */ /* 0x0001e2000c101924 */
[----:B------:R-:W-:Y:S05]  /*ee50*/  @!P1 BRA `(.L_x_287) ;  /* 0x0000000000049947 */ /* 0x000fea0003800000 */
[----:B------:R3:W5:Y:S02]  /*ee60*/  LDG.E.LTC128B R23, desc[UR36][R8.64+0x3e4] ;  /* 0x0003e42408177981 */ /* 0x000764000c1e1920 */
.L_x_287:
[----:B------:R-:W-:Y:S05]  /*ee70*/  BSYNC B1 ;  /* 0x0000000000017941 */ /* 0x000fea0003800000 */
.L_x_286:
[----:B0-----:R-:W4:Y:S01]  /*ee80*/  LDL.LU R11, [R1+0x1fc] ;  /* 0x0001fc00010b7983 */ /* 0x001f220000300800 */
[----:B-----5:R-:W-:Y:S01]  /*ee90*/  LOP3.LUT R3, R23, 0xffffe000, RZ, 0xc0, !PT ;  /* 0xffffe00017037812 */ /* 0x020fe200078ec0ff */
[C---:B------:R-:W-:Y:S01]  /*eea0*/  IMAD R167, R169.reuse, R15, R10 ;  /* 0x0000000fa9a77224 */ /* 0x040fe200078e020a */
[----:B------:R-:W-:Y:S01]  /*eeb0*/  ISETP.GT.AND P0, PT, R164, 0x80, PT ;  /* 0x00000080a400780c */ /* 0x000fe20003f04270 */
[----:B-1-3--:R-:W-:-:S04]  /*eec0*/  IMAD.WIDE.U32 R8, R169, R14, R20 ;  /* 0x0000000ea9087225 */ /* 0x00afc800078e0014 */
[----:B------:R-:W-:Y:S01]  /*eed0*/  FMUL R3, R3, R16 ;  /* 0x0000001003037220 */ /* 0x000fe20000400000 */
[----:B------:R-:W-:Y:S01]  /*eee0*/  ISETP.GT.AND P3, PT, R0, RZ, P0 ;  /* 0x000000ff0000720c */ /* 0x000fe20000764270 */
[----:B------:R-:W-:Y:S01]  /*eef0*/  IMAD.IADD R9, R9, 0x1, R167 ;  /* 0x0000000109097824 */ /* 0x000fe200078e02a7 */
[----:B------:R-:W-:Y:S01]  /*ef00*/  LEA R10, P2, R8, R12, 0x2 ;  /* 0x0000000c080a7211 */ /* 0x000fe200078410ff */
[----:B----4-:R-:W-:-:S03]  /*ef10*/  FFMA R15, R11, R2, R3 ;  /* 0x000000020b0f7223 */ /* 0x010fc60000000003 */
[----:B------:R-:W-:Y:S02]  /*ef20*/  LEA.HI.X R11, R8, R13, R9, 0x2, P2 ;  /* 0x0000000d080b7211 */ /* 0x000fe400010f1409 */
[----:B------:R-:W-:-:S05]  /*ef30*/  F2FP.TF32.F32.PACK_B R15, R15 ;  /* 0x0000000fff0f723e */ /* 0x000fca00024050ff */
[----:B------:R0:W-:Y:S04]  /*ef40*/  @P1 STG.E desc[UR36][R6.64+0x3e4], R15 ;  /* 0x0003e40f06001986 */ /* 0x0001e8000c101924 */
[----:B------:R-:W3:Y:S01]  /*ef50*/  @P3 LDG.E.LTC128B R23, desc[UR36][R10.64] ;  /* 0x000000240a173981 */ /* 0x000ee2000c1e1920 */
[----:B------:R-:W-:Y:S01]  /*ef60*/  IMAD.WIDE.U32 R8, R169, R14, R18 ;  /* 0x0000000ea9087225 */ /* 0x000fe200078e0012 */
[----:B------:R-:W-:Y:S01]  /*ef70*/  ISETP.GT.AND P2, PT, R0, 0x1, P0 ;  /* 0x000000010000780c */ /* 0x000fe20000744270 */
[----:B------:R-:W-:Y:S02]  /*ef80*/  BSSY B1, `(.L_x_288) ;  /* 0x0000014000017945 */ /* 0x000fe40003800000 */
[----:B--2---:R-:W-:Y:S02]  /*ef90*/  IMAD.U32 R153, RZ, RZ, UR8 ;  /* 0x00000008ff997e24 */ /* 0x004fe4000f8e00ff */
[----:B------:R-:W-:-:S02]  /*efa0*/  IMAD.IADD R9, R167, 0x1, R9 ;  /* 0x00000001a7097824 */ /* 0x000fc400078e0209 */
[----:B------:R-:W-:Y:S02]  /*efb0*/  IMAD.U32 R165, RZ, RZ, UR8 ;  /* 0x00000008ffa57e24 */ /* 0x000fe4000f8e00ff */
[----:B------:R-:W-:Y:S02]  /*efc0*/  IMAD.U32 R158, RZ, RZ, UR9 ;  /* 0x00000009ff9e7e24 */ /* 0x000fe4000f8e00ff */
[----:B------:R-:W-:Y:S02]  /*efd0*/  IMAD.SHL.U32 R153, R153, 0x200, RZ ;  /* 0x0000020099997824 */ /* 0x000fe400078e00ff */
[----:B------:R-:W-:Y:S01]  /*efe0*/  IMAD.WIDE.U32 R162, R22, UR43, R8 ;  /* 0x0000002b16a27c25 */ /* 0x000fe2000f8e0008 */
[----:B------:R-:W-:Y:S02]  /*eff0*/  SHF.L.U64.HI R165, R165, 0x9, R158 ;  /* 0x00000009a5a57819 */ /* 0x000fe4000001029e */
[----:B------:R-:W-:Y:S02]  /*f000*/  IADD3 R8, P1, R153, R4, RZ ;  /* 0x0000000499087210 */ /* 0x000fe40007f3e0ff */
[----:B0-----:R-:W-:-:S02]  /*f010*/  LEA R6, P4, R162, R12, 0x2 ;  /* 0x0000000ca2067211 */ /* 0x001fc400078810ff */
[----:B------:R-:W-:Y:S02]  /*f020*/  IADD3.X R9, R165, R5, RZ, P1, !PT ;  /* 0x00000005a5097210 */ /* 0x000fe40000ffe4ff */
[----:B---3--:R-:W-:-:S05]  /*f030*/  LOP3.LUT R3, R23, 0xffffe000, RZ, 0xc0, !PT ;  /* 0xffffe00017037812 */ /* 0x008fca00078ec0ff */
[----:B------:R-:W-:-:S04]  /*f040*/  FMUL R3, R3, R16 ;  /* 0x0000001003037220 */ /* 0x000fc80000400000 */
[----:B------:R-:W-:Y:S01]  /*f050*/  FFMA R11, R24, R2, R3 ;  /* 0x00000002180b7223 */ /* 0x000fe20000000003 */
[----:B------:R-:W-:-:S04]  /*f060*/  IMAD.IADD R3, R159, 0x1, R163 ;  /* 0x000000019f037824 */ /* 0x000fc800078e02a3 */
[----:B------:R-:W-:Y:S02]  /*f070*/  F2FP.TF32.F32.PACK_B R11, R11 ;  /* 0x0000000bff0b723e */ /* 0x000fe400024050ff */
[----:B------:R-:W-:-:S03]  /*f080*/  LEA.HI.X R7, R162, R13, R3, 0x2, P4 ;  /* 0x0000000da2077211 */ /* 0x000fc600020f1403 */
[----:B------:R0:W-:Y:S01]  /*f090*/  @P3 STG.E desc[UR36][R8.64], R11 ;  /* 0x0000000b08003986 */ /* 0x0001e2000c101924 */
[----:B------:R-:W-:Y:S05]  /*f0a0*/  @!P2 BRA `(.L_x_289) ;  /* 0x000000000004a947 */ /* 0x000fea0003800000 */
[----:B------:R1:W5:Y:S02]  /*f0b0*/  LDG.E.LTC128B R23, desc[UR36][R6.64+0x4] ;  /* 0x0000042406177981 */ /* 0x000364000c1e1920 */
.L_x_289:
[----:B------:R-:W-:Y:S05]  /*f0c0*/  BSYNC B1 ;  /* 0x0000000000017941 */ /* 0x000fea0003800000 */
.L_x_288:
[----:B-----5:R-:W-:Y:S01]  /*f0d0*/  LOP3.LUT R3, R23, 0xffffe000, RZ, 0xc0, !PT ;  /* 0xffffe00017037812 */ /* 0x020fe200078ec0ff */
[----:B------:R-:W-:Y:S01]  /*f0e0*/  IMAD.WIDE.U32 R14, R169, R14, R156 ;  /* 0x0000000ea90e7225 */ /* 0x000fe200078e009c */
[----:B------:R-:W-:Y:S01]  /*f0f0*/  ISETP.GT.AND P1, PT, R164, 0x88, PT ;  /* 0x00000088a400780c */ /* 0x000fe20003f24270 */
[----:B------:R-:W-:Y:S02]  /*f100*/  BSSY B1, `(.L_x_290) ;  /* 0x0000010000017945 */ /* 0x000fe40003800000 */
[----:B------:R-:W-:Y:S01]  /*f110*/  FMUL R10, R3, R16 ;  /* 0x00000010030a7220 */ /* 0x000fe20000400000 */
[----:B------:R-:W-:Y:S01]  /*f120*/  ISETP.GT.AND P3, PT, R0, RZ, P1 ;  /* 0x000000ff0000720c */ /* 0x000fe20000f64270 */
[----:B------:R-:W-:Y:S01]  /*f130*/  IMAD.IADD R167, R167, 0x1, R15 ;  /* 0x00000001a7a77824 */ /* 0x000fe200078e020f */
[----:B------:R-:W-:Y:S01]  /*f140*/  IADD3 R154, P5, R154, R14, RZ ;  /* 0x0000000e9a9a7210 */ /* 0x000fe20007fbe0ff */
[----:B------:R-:W-:Y:S01]  /*f150*/  FFMA R25, R25, R2, R10 ;  /* 0x0000000219197223 */ /* 0x000fe2000000000a */
[----:B------:R-:W-:Y:S01]  /*f160*/  IADD3 R14, P4, R18, R14, RZ ;  /* 0x0000000e120e7210 */ /* 0x000fe20007f9e0ff */
[----:B------:R-:W-:-:S02]  /*f170*/  IMAD.MOV.U32 R3, RZ, RZ, R23 ;  /* 0x000000ffff037224 */ /* 0x000fc400078e0017 */
[----:B------:R-:W-:Y:S01]  /*f180*/  IMAD.X R20, R167, 0x1, R21, P5 ;  /* 0x00000001a7147824 */ /* 0x000fe200028e0615 */
[----:B------:R-:W-:Y:S01]  /*f190*/  F2FP.TF32.F32.PACK_B R25, R25 ;  /* 0x00000019ff19723e */ /* 0x000fe200024050ff */
[----:B------:R-:W-:Y:S01]  /*f1a0*/  IMAD.X R15, R19, 0x1, R167, P4 ;  /* 0x00000001130f7824 */ /* 0x000fe200020e06a7 */
[----:B------:R-:W-:-:S03]  /*f1b0*/  LEA R10, P5, R154, R12, 0x2 ;  /* 0x0000000c9a0a7211 */ /* 0x000fc600078a10ff */
[----:B------:R2:W-:Y:S01]  /*f1c0*/  @P2 STG.E desc[UR36][R8.64+0x4], R25 ;  /* 0x0000041908002986 */ /* 0x0005e2000c101924 */
[----:B0-----:R-:W-:Y:S01]  /*f1d0*/  LEA.HI.X R11, R154, R13, R20, 0x2, P5 ;  /* 0x0000000d9a0b7211 */ /* 0x001fe200028f1414 */
[----:B------:R-:W-:Y:S08]  /*f1e0*/  @!P3 BRA `(.L_x_291) ;  /* 0x000000000004b947 */ /* 0x000ff00003800000 */
[----:B------:R0:W5:Y:S02]  /*f1f0*/  LDG.E.LTC128B R3, desc[UR36][R10.64] ;  /* 0x000000240a037981 */ /* 0x000164000c1e1920 */
.L_x_291:
[----:B------:R-:W-:Y:S05]  /*f200*/  BSYNC B1 ;  /* 0x0000000000017941 */ /* 0x000fea0003800000 */
.L_x_290:
[----:B0----5:R-:W-:Y:S01]  /*f210*/  LOP3.LUT R11, R3, 0xffffe000, RZ, 0xc0, !PT ;  /* 0xffffe000030b7812 */ /* 0x021fe200078ec0ff */
[----:B------:R-:W-:Y:S01]  /*f220*/  IMAD.WIDE.U32 R22, R22, UR43, R14 ;  /* 0x0000002b16167c25 */ /* 0x000fe2000f8e000e */
[----:B------:R-:W-:Y:S01]  /*f230*/  IADD3 R10, P4, R8, R161, RZ ;  /* 0x000000a1080a7210 */ /* 0x000fe20007f9e0ff */
[----:B------:R-:W-:Y:S01]  /*f240*/  BSSY B1, `(.L_x_292) ;  /* 0x000000c000017945 */ /* 0x000fe20003800000 */
[----:B------:R-:W-:Y:S01]  /*f250*/  ISETP.GT.AND P2, PT, R0, 0x1, P1 ;  /* 0x000000010000780c */ /* 0x000fe20000f44270 */
[----:B------:R-:W-:Y:S01]  /*f260*/  FMUL R11, R11, R16 ;  /* 0x000000100b0b7220 */ /* 0x000fe20000400000 */
[----:B------:R-:W-:Y:S01]  /*f270*/  IMAD.IADD R159, R159, 0x1, R23 ;  /* 0x000000019f9f7824 */ /* 0x000fe200078e0217 */
[----:B------:R-:W-:Y:S02]  /*f280*/  LEA R12, P5, R22, R12, 0x2 ;  /* 0x0000000c160c7211 */ /* 0x000fe400078a10ff */
[----:B------:R-:W-:Y:S01]  /*f290*/  FFMA R15, R26, R2, R11 ;  /* 0x000000021a0f7223 */ /* 0x000fe2000000000b */
[----:B------:R-:W-:Y:S01]  /*f2a0*/  IMAD.X R11, R9, 0x1, R160, P4 ;  /* 0x00000001090b7824 */ /* 0x000fe200020e06a0 */
[----:B------:R-:W-:-:S03]  /*f2b0*/  LEA.HI.X R13, R22, R13, R159, 0x2, P5 ;  /* 0x0000000d160d7211 */ /* 0x000fc600028f149f */
[----:B------:R-:W-:-:S05]  /*f2c0*/  F2FP.TF32.F32.PACK_B R15, R15 ;  /* 0x0000000fff0f723e */ /* 0x000fca00024050ff */
[----:B------:R0:W-:Y:S01]  /*f2d0*/  @P3 STG.E desc[UR36][R10.64], R15 ;  /* 0x0000000f0a003986 */ /* 0x0001e2000c101924 */
[----:B------:R-:W-:Y:S05]  /*f2e0*/  @!P2 BRA `(.L_x_293) ;  /* 0x000000000004a947 */ /* 0x000fea0003800000 */
[----:B------:R3:W5:Y:S02]  /*f2f0*/  LDG.E.LTC128B R3, desc[UR36][R12.64+0x4] ;  /* 0x000004240c037981 */ /* 0x000764000c1e1920 */
.L_x_293:
[----:B------:R-:W-:Y:S05]  /*f300*/  BSYNC B1 ;  /* 0x0000000000017941 */ /* 0x000fea0003800000 */
.L_x_292:
[----:B0----5:R-:W-:Y:S01]  /*f310*/  LOP3.LUT R15, R3, 0xffffe000, RZ, 0xc0, !PT ;  /* 0xffffe000030f7812 */ /* 0x021fe200078ec0ff */
[----:B------:R-:W-:Y:S01]  /*f320*/  BSSY B1, `(.L_x_294) ;  /* 0x0000008000017945 */ /* 0x000fe20003800000 */
[----:B------:R-:W-:-:S03]  /*f330*/  ISETP.GT.AND P3, PT, R0, 0x8, P0 ;  /* 0x000000080000780c */ /* 0x000fc60000764270 */
[----:B------:R-:W-:-:S04]  /*f340*/  FMUL R14, R15, R16 ;  /* 0x000000100f0e7220 */ /* 0x000fc80000400000 */
[----:B------:R-:W-:-:S05]  /*f350*/  FFMA R27, R27, R2, R14 ;  /* 0x000000021b1b7223 */ /* 0x000fca000000000e */
[----:B------:R-:W-:-:S05]  /*f360*/  F2FP.TF32.F32.PACK_B R27, R27 ;  /* 0x0000001bff1b723e */ /* 0x000fca00024050ff */
[----:B------:R0:W-:Y:S01]  /*f370*/  @P2 STG.E desc[UR36][R10.64+0x4], R27 ;  /* 0x0000041b0a002986 */ /* 0x0001e2000c101924 */
[----:B------:R-:W-:Y:S05]  /*f380*/  @!P3 BRA `(.L_x_295) ;  /* 0x000000000004b947 */ /* 0x000fea0003800000 */
[----:B------:R4:W5:Y:S02]  /*f390*/  LDG.E.LTC128B R3, desc[UR36][R6.64+0x20] ;  /* 0x0000202406037981 */ /* 0x000964000c1e1920 */
.L_x_295:
[----:B------:R-:W-:Y:S05]  /*f3a0*/  BSYNC B1 ;  /* 0x0000000000017941 */ /* 0x000fea0003800000 */
.L_x_294:
        /* <DEDUP_REMOVED lines=9> */
.L_x_297:
[----:B------:R-:W-:Y:S05]  /*f440*/  BSYNC B1 ;  /* 0x0000000000017941 */ /* 0x000fea0003800000 */
.L_x_296:
        /* <DEDUP_REMOVED lines=9> */
.L_x_299:
[----:B------:R-:W-:Y:S05]  /*f4e0*/  BSYNC B1 ;  /* 0x0000000000017941 */ /* 0x000fea0003800000 */
.L_x_298:
[----:B-----5:R-:W-:Y:S01]  /*f4f0*/  LOP3.LUT R11, R3, 0xffffe000, RZ, 0xc0, !PT ;  /* 0xffffe000030b7812 */ /* 0x020fe200078ec0ff */
[----:B------:R-:W-:Y:S01]  /*f500*/  BSSY B1, `(.L_x_300) ;  /* 0x000000a000017945 */ /* 0x000fe20003800000 */
[----:B------:R-:W-:Y:S02]  /*f510*/  IADD3 R10, P3, R161, R8, RZ ;  /* 0x00000008a10a7210 */ /* 0x000fe40007f7e0ff */
[----:B------:R-:W-:Y:S01]  /*f520*/  ISETP.GT.AND P2, PT, R0, 0x9, P1 ;  /* 0x000000090000780c */ /* 0x000fe20000f44270 */
[----:B------:R-:W-:-:S04]  /*f530*/  FMUL R11, R11, R16 ;  /* 0x000000100b0b7220 */ /* 0x000fc80000400000 */
[----:B------:R-:W-:Y:S01]  /*f540*/  FFMA R15, R30, R2, R11 ;  /* 0x000000021e0f7223 */ /* 0x000fe2000000000b */
[----:B------:R-:W-:-:S04]  /*f550*/  IMAD.X R11, R160, 0x1, R9, P3 ;  /* 0x00000001a00b7824 */ /* 0x000fc800018e0609 */
[----:B------:R-:W-:-:S05]  /*f560*/  F2FP.TF32.F32.PACK_B R15, R15 ;  /* 0x0000000fff0f723e */ /* 0x000fca00024050ff */
[----:B------:R0:W-:Y:S01]  /*f570*/  @P4 STG.E desc[UR36][R10.64+0x20], R15 ;  /* 0x0000200f0a004986 */ /* 0x0001e2000c101924 */
[----:B------:R-:W-:Y:S05]  /*f580*/  @!P2 BRA `(.L_x_301) ;  /* 0x000000000004a947 */ /* 0x000fea0003800000 */
[----:B------:R0:W5:Y:S02]  /*f590*/  LDG.E.LTC128B R3, desc[UR36][R12.64+0x24] ;  /* 0x000024240c037981 */ /* 0x000164000c1e1920 */
.L_x_301:
[----:B------:R-:W-:Y:S05]  /*f5a0*/  BSYNC B1 ;  /* 0x0000000000017941 */ /* 0x000fea0003800000 */
.L_x_300:
[----:B0----5:R-:W-:Y:S01]  /*f5b0*/  LOP3.LUT R11, R3, 0xffffe000, RZ, 0xc0, !PT ;  /* 0xffffe000030b7812 */ /* 0x021fe200078ec0ff */
[----:B------:R-:W-:Y:S01]  /*f5c0*/  BSSY B1, `(.L_x_302) ;  /* 0x000000a000017945 */ /* 0x000fe20003800000 */
[----:B------:R-:W-:Y:S02]  /*f5d0*/  IADD3 R4, P4, P5, R161, R4, R153 ;  /* 0x00000004a1047210 */ /* 0x000fe40007d9e099 */
[----:B------:R-:W-:Y:S01]  /*f5e0*/  ISETP.GT.AND P3, PT, R0, 0x10, P0 ;  /* 0x000000100000780c */ /* 0x000fe20000764270 */
[----:B------:R-:W-:Y:S01]  /*f5f0*/  FMUL R10, R11, R16 ;  /* 0x000000100b0a7220 */ /* 0x000fe20000400000 */
[----:B------:R-:W-:-:S03]  /*f600*/  IADD3.X R5, R160, R5, R165, P4, P5 ;  /* 0x00000005a0057210 */ /* 0x000fc600027ea4a5 */
[----:B------:R-:W-:-:S05]  /*f610*/  FFMA R31, R31, R2, R10 ;  /* 0x000000021f1f7223 */ /* 0x000fca000000000a */
[----:B------:R-:W-:-:S05]  /*f620*/  F2FP.TF32.F32.PACK_B R31, R31 ;  /* 0x0000001fff1f723e */ /* 0x000fca00024050ff */
[----:B------:R0:W-:Y:S01]  /*f630*/  @P2 STG.E desc[UR36][R4.64+0x24], R31 ;  /* 0x0000241f04002986 */ /* 0x0001e2000c101924 */
[----:B------:R-:W-:Y:S05]  /*f640*/  @!P3 BRA `(.L_x_303) ;  /* 0x000000000004b947 */ /* 0x000fea0003800000 */
[----:B------:R0:W5:Y:S02]  /*f650*/  LDG.E.LTC128B R3, desc[UR36][R6.64+0x40] ;  /* 0x0000402406037981 */ /* 0x000164000c1e1920 */
.L_x_303:
[----:B------:R-:W-:Y:S05]  /*f660*/  BSYNC B1 ;  /* 0x0000000000017941 */ /* 0x000fea0003800000 */
.L_x_302:
[----:B-----5:R-:W-:Y:S01]  /*f670*/  LOP3.LUT R11, R3, 0xffffe000, RZ, 0xc0, !PT ;  /* 0xffffe000030b7812 */ /* 0x020fe200078ec0ff */
        /* <DEDUP_REMOVED lines=8> */
.L_x_305:
[----:B------:R-:W-:Y:S05]  /*f700*/  BSYNC B1 ;  /* 0x0000000000017941 */ /* 0x000fea0003800000 */
.L_x_304:
        /* <DEDUP_REMOVED lines=9> */
.L_x_307:
[----:B------:R-:W-:Y:S05]  /*f7a0*/  BSYNC B1 ;  /* 0x0000000000017941 */ /* 0x000fea0003800000 */
.L_x_306:
        /* <DEDUP_REMOVED lines=9> */
.L_x_309:
[----:B------:R-:W-:Y:S05]  /*f840*/  BSYNC B1 ;  /* 0x0000000000017941 */ /* 0x000fea0003800000 */
.L_x_308:
        /* <DEDUP_REMOVED lines=9> */
.L_x_311:
[----:B------:R-:W-:Y:S05]  /*f8e0*/  BSYNC B1 ;  /* 0x0000000000017941 */ /* 0x000fea0003800000 */
.L_x_310:
        /* <DEDUP_REMOVED lines=9> */
.L_x_313:
[----:B------:R-:W-:Y:S05]  /*f980*/  BSYNC B1 ;  /* 0x0000000000017941 */ /* 0x000fea0003800000 */
.L_x_312:
        /* <DEDUP_REMOVED lines=9> */
.L_x_315:
[----:B------:R-:W-:Y:S05]  /*fa20*/  BSYNC B1 ;  /* 0x0000000000017941 */ /* 0x000fea0003800000 */
.L_x_314:
        /* <DEDUP_REMOVED lines=9> */
.L_x_317:
[----:B------:R-:W-:Y:S05]  /*fac0*/  BSYNC B1 ;  /* 0x0000000000017941 */ /* 0x000fea0003800000 */
.L_x_316:
        /* <DEDUP_REMOVED lines=9> */
.L_x_319:
[----:B------:R-:W-:Y:S05]  /*fb60*/  BSYNC B1 ;  /* 0x0000000000017941 */ /* 0x000fea0003800000 */
.L_x_318:
        /* <DEDUP_REMOVED lines=9> */
.L_x_321:
[----:B------:R-:W-:Y:S05]  /*fc00*/  BSYNC B1 ;  /* 0x0000000000017941 */ /* 0x000fea0003800000 */
.L_x_320:
        /* <DEDUP_REMOVED lines=9> */
.L_x_323:
[----:B------:R-:W-:Y:S05]  /*fca0*/  BSYNC B1 ;  /* 0x0000000000017941 */ /* 0x000fea0003800000 */
.L_x_322:
        /* <DEDUP_REMOVED lines=9> */
.L_x_325:
[----:B------:R-:W-:Y:S05]  /*fd40*/  BSYNC B1 ;  /* 0x0000000000017941 */ /* 0x000fea0003800000 */
.L_x_324:
        /* <DEDUP_REMOVED lines=9> */
.L_x_327:
[----:B------:R-:W-:Y:S05]  /*fde0*/  BSYNC B1 ;  /* 0x0000000000017941 */ /* 0x000fea0003800000 */
.L_x_326:
        /* <DEDUP_REMOVED lines=9> */
.L_x_329:
[----:B------:R-:W-:Y:S05]  /*fe80*/  BSYNC B1 ;  /* 0x0000000000017941 */ /* 0x000fea0003800000 */
.L_x_328:
        /* <DEDUP_REMOVED lines=9> */
.L_x_331:
[----:B------:R-:W-:Y:S05]  /*ff20*/  BSYNC B1 ;  /* 0x0000000000017941 */ /* 0x000fea0003800000 */
.L_x_330:
        /* <DEDUP_REMOVED lines=9> */
.L_x_333:
[----:B------:R-:W-:Y:S05]  /*ffc0*/  BSYNC B1 ;  /* 0x0000000000017941 */ /* 0x000fea0003800000 */
.L_x_332:
        /* <DEDUP_REMOVED lines=9> */
.L_x_335:
[----:B------:R-:W-:Y:S05]  /*10060*/  BSYNC B1 ;  /* 0x0000000000017941 */ /* 0x000fea0003800000 */
.L_x_334:
        /* <DEDUP_REMOVED lines=9> */
.L_x_337:
[----:B------:R-:W-:Y:S05]  /*10100*/  BSYNC B1 ;  /* 0x0000000000017941 */ /* 0x000fea0003800000 */
.L_x_336:
        /* <DEDUP_REMOVED lines=9> */
.L_x_339:
[----:B------:R-:W-:Y:S05]  /*101a0*/  BSYNC B1 ;  /* 0x0000000000017941 */ /* 0x000fea0003800000 */
.L_x_338:
        /* <DEDUP_REMOVED lines=9> */
.L_x_341:
[----:B------:R-:W-:Y:S05]  /*10240*/  BSYNC B1 ;  /* 0x0000000000017941 */ /* 0x000fea0003800000 */
.L_x_340:
        /* <DEDUP_REMOVED lines=9> */
.L_x_343:
[----:B------:R-:W-:Y:S05]  /*102e0*/  BSYNC B1 ;  /* 0x0000000000017941 */ /* 0x000fea0003800000 */
.L_x_342:
        /* <DEDUP_REMOVED lines=9> */
.L_x_345:
[----:B------:R-:W-:Y:S05]  /*10380*/  BSYNC B1 ;  /* 0x0000000000017941 */ /* 0x000fea0003800000 */
.L_x_344:
        /* <DEDUP_REMOVED lines=9> */
.L_x_347:
[----:B------:R-:W-:Y:S05]  /*10420*/  BSYNC B1 ;  /* 0x0000000000017941 */ /* 0x000fea0003800000 */
.L_x_346:
        /* <DEDUP_REMOVED lines=9> */
.L_x_349:
[----:B------:R-:W-:Y:S05]  /*104c0*/  BSYNC B1 ;  /* 0x0000000000017941 */ /* 0x000fea0003800000 */
.L_x_348:
        /* <DEDUP_REMOVED lines=9> */
.L_x_351:
[----:B------:R-:W-:Y:S05]  /*10560*/  BSYNC B1 ;  /* 0x0000000000017941 */ /* 0x000fea0003800000 */
.L_x_350:
        /* <DEDUP_REMOVED lines=9> */
.L_x_353:
[----:B------:R-:W-:Y:S05]  /*10600*/  BSYNC B1 ;  /* 0x0000000000017941 */ /* 0x000fea0003800000 */
.L_x_352:
        /* <DEDUP_REMOVED lines=9> */
.L_x_355:
[----:B------:R-:W-:Y:S05]  /*106a0*/  BSYNC B1 ;  /* 0x0000000000017941 */ /* 0x000fea0003800000 */
.L_x_354:
        /* <DEDUP_REMOVED lines=9> */
.L_x_357:
[----:B------:R-:W-:Y:S05]  /*10740*/  BSYNC B1 ;  /* 0x0000000000017941 */ /* 0x000fea0003800000 */
.L_x_356:
        /* <DEDUP_REMOVED lines=9> */
.L_x_359:
[----:B------:R-:W-:Y:S05]  /*107e0*/  BSYNC B1 ;  /* 0x0000000000017941 */ /* 0x000fea0003800000 */
.L_x_358:
        /* <DEDUP_REMOVED lines=9> */
.L_x_361:
[----:B------:R-:W-:Y:S05]  /*10880*/  BSYNC B1 ;  /* 0x0000000000017941 */ /* 0x000fea0003800000 */
.L_x_360:
        /* <DEDUP_REMOVED lines=9> */
.L_x_363:
[----:B------:R-:W-:Y:S05]  /*10920*/  BSYNC B1 ;  /* 0x0000000000017941 */ /* 0x000fea0003800000 */
.L_x_362:
        /* <DEDUP_REMOVED lines=9> */
.L_x_365:
[----:B------:R-:W-:Y:S05]  /*109c0*/  BSYNC B1 ;  /* 0x0000000000017941 */ /* 0x000fea0003800000 */
.L_x_364:
        /* <DEDUP_REMOVED lines=9> */
.L_x_367:
[----:B------:R-:W-:Y:S05]  /*10a60*/  BSYNC B1 ;  /* 0x0000000000017941 */ /* 0x000fea0003800000 */
.L_x_366:
        /* <DEDUP_REMOVED lines=9> */
.L_x_369:
[----:B------:R-:W-:Y:S05]  /*10b00*/  BSYNC B1 ;  /* 0x0000000000017941 */ /* 0x000fea0003800000 */
.L_x_368:
        /* <DEDUP_REMOVED lines=9> */
.L_x_371:
[----:B------:R-:W-:Y:S05]  /*10ba0*/  BSYNC B1 ;  /* 0x0000000000017941 */ /* 0x000fea0003800000 */
.L_x_370:
        /* <DEDUP_REMOVED lines=9> */
.L_x_373:
[----:B------:R-:W-:Y:S05]  /*10c40*/  BSYNC B1 ;  /* 0x0000000000017941 */ /* 0x000fea0003800000 */
.L_x_372:
        /* <DEDUP_REMOVED lines=9> */
.L_x_375:
[----:B------:R-:W-:Y:S05]  /*10ce0*/  BSYNC B1 ;  /* 0x0000000000017941 */ /* 0x000fea0003800000 */
.L_x_374:
        /* <DEDUP_REMOVED lines=9> */
.L_x_377:
[----:B------:R-:W-:Y:S05]  /*10d80*/  BSYNC B1 ;  /* 0x0000000000017941 */ /* 0x000fea0003800000 */
.L_x_376:
        /* <DEDUP_REMOVED lines=9> */
.L_x_379:
[----:B------:R-:W-:Y:S05]  /*10e20*/  BSYNC B1 ;  /* 0x0000000000017941 */ /* 0x000fea0003800000 */
.L_x_378:
        /* <DEDUP_REMOVED lines=9> */
.L_x_381:
[----:B------:R-:W-:Y:S05]  /*10ec0*/  BSYNC B1 ;  /* 0x0000000000017941 */ /* 0x000fea0003800000 */
.L_x_380:
        /* <DEDUP_REMOVED lines=9> */
.L_x_383:
[----:B------:R-:W-:Y:S05]  /*10f60*/  BSYNC B1 ;  /* 0x0000000000017941 */ /* 0x000fea0003800000 */
.L_x_382:
        /* <DEDUP_REMOVED lines=9> */
.L_x_385:
[----:B------:R-:W-:Y:S05]  /*11000*/  BSYNC B1 ;  /* 0x0000000000017941 */ /* 0x000fea0003800000 */
.L_x_384:
        /* <DEDUP_REMOVED lines=9> */
.L_x_387:
[----:B------:R-:W-:Y:S05]  /*110a0*/  BSYNC B1 ;  /* 0x0000000000017941 */ /* 0x000fea0003800000 */
.L_x_386:
        /* <DEDUP_REMOVED lines=9> */
.L_x_389:
[----:B------:R-:W-:Y:S05]  /*11140*/  BSYNC B1 ;  /* 0x0000000000017941 */ /* 0x000fea0003800000 */
.L_x_388:
        /* <DEDUP_REMOVED lines=9> */
.L_x_391:
[----:B------:R-:W-:Y:S05]  /*111e0*/  BSYNC B1 ;  /* 0x0000000000017941 */ /* 0x000fea0003800000 */
.L_x_390:
        /* <DEDUP_REMOVED lines=9> */
.L_x_393:
[----:B------:R-:W-:Y:S05]  /*11280*/  BSYNC B1 ;  /* 0x0000000000017941 */ /* 0x000fea0003800000 */
.L_x_392:
        /* <DEDUP_REMOVED lines=9> */
.L_x_395:
[----:B------:R-:W-:Y:S05]  /*11320*/  BSYNC B1 ;  /* 0x0000000000017941 */ /* 0x000fea0003800000 */
.L_x_394:
        /* <DEDUP_REMOVED lines=9> */
.L_x_397:
[----:B------:R-:W-:Y:S05]  /*113c0*/  BSYNC B1 ;  /* 0x0000000000017941 */ /* 0x000fea0003800000 */
.L_x_396:
        /* <DEDUP_REMOVED lines=9> */
.L_x_399:
[----:B------:R-:W-:Y:S05]  /*11460*/  BSYNC B1 ;  /* 0x0000000000017941 */ /* 0x000fea0003800000 */
.L_x_398:
        /* <DEDUP_REMOVED lines=9> */
.L_x_401:
[----:B------:R-:W-:Y:S05]  /*11500*/  BSYNC B1 ;  /* 0x0000000000017941 */ /* 0x000fea0003800000 */
.L_x_400:
        /* <DEDUP_REMOVED lines=9> */
.L_x_403:
[----:B------:R-:W-:Y:S05]  /*115a0*/  BSYNC B1 ;  /* 0x0000000000017941 */ /* 0x000fea0003800000 */
.L_x_402:
        /* <DEDUP_REMOVED lines=9> */
.L_x_405:
[----:B------:R-:W-:Y:S05]  /*11640*/  BSYNC B1 ;  /* 0x0000000000017941 */ /* 0x000fea0003800000 */
.L_x_404:
        /* <DEDUP_REMOVED lines=9> */
.L_x_407:
[----:B------:R-:W-:Y:S05]  /*116e0*/  BSYNC B1 ;  /* 0x0000000000017941 */ /* 0x000fea0003800000 */
.L_x_406:
        /* <DEDUP_REMOVED lines=9> */
.L_x_409:
[----:B------:R-:W-:Y:S05]  /*11780*/  BSYNC B1 ;  /* 0x0000000000017941 */ /* 0x000fea0003800000 */
.L_x_408:
        /* <DEDUP_REMOVED lines=9> */
.L_x_411:
[----:B------:R-:W-:Y:S05]  /*11820*/  BSYNC B1 ;  /* 0x0000000000017941 */ /* 0x000fea0003800000 */
.L_x_410:
        /* <DEDUP_REMOVED lines=9> */
.L_x_413:
[----:B------:R-:W-:Y:S05]  /*118c0*/  BSYNC B1 ;  /* 0x0000000000017941 */ /* 0x000fea0003800000 */
.L_x_412:
        /* <DEDUP_REMOVED lines=9> */
.L_x_415:
[----:B------:R-:W-:Y:S05]  /*11960*/  BSYNC B1 ;  /* 0x0000000000017941 */ /* 0x000fea0003800000 */
.L_x_414:
        /* <DEDUP_REMOVED lines=9> */
.L_x_417:
[----:B------:R-:W-:Y:S05]  /*11a00*/  BSYNC B1 ;  /* 0x0000000000017941 */ /* 0x000fea0003800000 */
.L_x_416:
        /* <DEDUP_REMOVED lines=9> */
.L_x_419:
[----:B------:R-:W-:Y:S05]  /*11aa0*/  BSYNC B1 ;  /* 0x0000000000017941 */ /* 0x000fea0003800000 */
.L_x_418:
        /* <DEDUP_REMOVED lines=9> */
.L_x_421:
[----:B------:R-:W-:Y:S05]  /*11b40*/  BSYNC B1 ;  /* 0x0000000000017941 */ /* 0x000fea0003800000 */
.L_x_420:
        /* <DEDUP_REMOVED lines=9> */
.L_x_423:
[----:B------:R-:W-:Y:S05]  /*11be0*/  BSYNC B1 ;  /* 0x0000000000017941 */ /* 0x000fea0003800000 */
.L_x_422:
        /* <DEDUP_REMOVED lines=9> */
.L_x_425:
[----:B------:R-:W-:Y:S05]  /*11c80*/  BSYNC B1 ;  /* 0x0000000000017941 */ /* 0x000fea0003800000 */
.L_x_424:
        /* <DEDUP_REMOVED lines=9> */
.L_x_427:
[----:B------:R-:W-:Y:S05]  /*11d20*/  BSYNC B1 ;  /* 0x0000000000017941 */ /* 0x000fea0003800000 */
.L_x_426:
        /* <DEDUP_REMOVED lines=9> */
.L_x_429:
[----:B------:R-:W-:Y:S05]  /*11dc0*/  BSYNC B1 ;  /* 0x0000000000017941 */ /* 0x000fea0003800000 */
.L_x_428:
        /* <DEDUP_REMOVED lines=9> */
.L_x_431:
[----:B------:R-:W-:Y:S05]  /*11e60*/  BSYNC B1 ;  /* 0x0000000000017941 */ /* 0x000fea0003800000 */
.L_x_430:
        /* <DEDUP_REMOVED lines=9> */
.L_x_433:
[----:B------:R-:W-:Y:S05]  /*11f00*/  BSYNC B1 ;  /* 0x0000000000017941 */ /* 0x000fea0003800000 */
.L_x_432:
        /* <DEDUP_REMOVED lines=9> */
.L_x_435:
[----:B------:R-:W-:Y:S05]  /*11fa0*/  BSYNC B1 ;  /* 0x0000000000017941 */ /* 0x000fea0003800000 */
.L_x_434:
        /* <DEDUP_REMOVED lines=9> */
.L_x_437:
[----:B------:R-:W-:Y:S05]  /*12040*/  BSYNC B1 ;  /* 0x0000000000017941 */ /* 0x000fea0003800000 */
.L_x_436:
        /* <DEDUP_REMOVED lines=9> */
.L_x_439:
[----:B------:R-:W-:Y:S05]  /*120e0*/  BSYNC B1 ;  /* 0x0000000000017941 */ /* 0x000fea0003800000 */
.L_x_438:
        /* <DEDUP_REMOVED lines=9> */
.L_x_441:
[----:B------:R-:W-:Y:S05]  /*12180*/  BSYNC B1 ;  /* 0x0000000000017941 */ /* 0x000fea0003800000 */
.L_x_440:
        /* <DEDUP_REMOVED lines=9> */
.L_x_443:
[----:B------:R-:W-:Y:S05]  /*12220*/  BSYNC B1 ;  /* 0x0000000000017941 */ /* 0x000fea0003800000 */
.L_x_442:
        /* <DEDUP_REMOVED lines=9> */
.L_x_445:
[----:B------:R-:W-:Y:S05]  /*122c0*/  BSYNC B1 ;  /* 0x0000000000017941 */ /* 0x000fea0003800000 */
.L_x_444:
        /* <DEDUP_REMOVED lines=9> */
.L_x_447:
[----:B------:R-:W-:Y:S05]  /*12360*/  BSYNC B1 ;  /* 0x0000000000017941 */ /* 0x000fea0003800000 */
.L_x_446:
        /* <DEDUP_REMOVED lines=9> */
.L_x_449:
[----:B------:R-:W-:Y:S05]  /*12400*/  BSYNC B1 ;  /* 0x0000000000017941 */ /* 0x000fea0003800000 */
.L_x_448:
        /* <DEDUP_REMOVED lines=9> */
.L_x_451:
[----:B------:R-:W-:Y:S05]  /*124a0*/  BSYNC B1 ;  /* 0x0000000000017941 */ /* 0x000fea0003800000 */
.L_x_450:
        /* <DEDUP_REMOVED lines=9> */
.L_x_453:
[----:B------:R-:W-:Y:S05]  /*12540*/  BSYNC B1 ;  /* 0x0000000000017941 */ /* 0x000fea0003800000 */
.L_x_452:
        /* <DEDUP_REMOVED lines=9> */
.L_x_455:
[----:B------:R-:W-:Y:S05]  /*125e0*/  BSYNC B1 ;  /* 0x0000000000017941 */ /* 0x000fea0003800000 */
.L_x_454:
        /* <DEDUP_REMOVED lines=9> */
.L_x_457:
[----:B------:R-:W-:Y:S05]  /*12680*/  BSYNC B1 ;  /* 0x0000000000017941 */ /* 0x000fea0003800000 */
.L_x_456:
        /* <DEDUP_REMOVED lines=9> */
.L_x_459:
[----:B------:R-:W-:Y:S05]  /*12720*/  BSYNC B1 ;  /* 0x0000000000017941 */ /* 0x000fea0003800000 */
.L_x_458:
        /* <DEDUP_REMOVED lines=9> */
.L_x_461:
[----:B------:R-:W-:Y:S05]  /*127c0*/  BSYNC B1 ;  /* 0x0000000000017941 */ /* 0x000fea0003800000 */
.L_x_460:
        /* <DEDUP_REMOVED lines=9> */
.L_x_463:
[----:B------:R-:W-:Y:S05]  /*12860*/  BSYNC B1 ;  /* 0x0000000000017941 */ /* 0x000fea0003800000 */
.L_x_462:
        /* <DEDUP_REMOVED lines=9> */
.L_x_465:
[----:B------:R-:W-:Y:S05]  /*12900*/  BSYNC B1 ;  /* 0x0000000000017941 */ /* 0x000fea0003800000 */
.L_x_464:
        /* <DEDUP_REMOVED lines=9> */
.L_x_467:
[----:B------:R-:W-:Y:S05]  /*129a0*/  BSYNC B1 ;  /* 0x0000000000017941 */ /* 0x000fea0003800000 */
.L_x_466:
        /* <DEDUP_REMOVED lines=9> */
.L_x_469:
[----:B------:R-:W-:Y:S05]  /*12a40*/  BSYNC B1 ;  /* 0x0000000000017941 */ /* 0x000fea0003800000 */
.L_x_468:
        /* <DEDUP_REMOVED lines=9> */
.L_x_471:
[----:B------:R-:W-:Y:S05]  /*12ae0*/  BSYNC B1 ;  /* 0x0000000000017941 */ /* 0x000fea0003800000 */
.L_x_470:
        /* <DEDUP_REMOVED lines=9> */
.L_x_473:
[----:B------:R-:W-:Y:S05]  /*12b80*/  BSYNC B1 ;  /* 0x0000000000017941 */ /* 0x000fea0003800000 */
.L_x_472:
        /* <DEDUP_REMOVED lines=9> */
.L_x_475:
[----:B------:R-:W-:Y:S05]  /*12c20*/  BSYNC B1 ;  /* 0x0000000000017941 */ /* 0x000fea0003800000 */
.L_x_474:
        /* <DEDUP_REMOVED lines=9> */
.L_x_477:
[----:B------:R-:W-:Y:S05]  /*12cc0*/  BSYNC B1 ;  /* 0x0000000000017941 */ /* 0x000fea0003800000 */
.L_x_476:
        /* <DEDUP_REMOVED lines=9> */
.L_x_479:
[----:B------:R-:W-:Y:S05]  /*12d60*/  BSYNC B1 ;  /* 0x0000000000017941 */ /* 0x000fea0003800000 */
.L_x_478:
        /* <DEDUP_REMOVED lines=9> */
.L_x_481:
[----:B------:R-:W-:Y:S05]  /*12e00*/  BSYNC B1 ;  /* 0x0000000000017941 */ /* 0x000fea0003800000 */
.L_x_480:
        /* <DEDUP_REMOVED lines=9> */
.L_x_483:
[----:B------:R-:W-:Y:S05]  /*12ea0*/  BSYNC B1 ;  /* 0x0000000000017941 */ /* 0x000fea0003800000 */
.L_x_482:
        /* <DEDUP_REMOVED lines=9> */
.L_x_485:
[----:B------:R-:W-:Y:S05]  /*12f40*/  BSYNC B1 ;  /* 0x0000000000017941 */ /* 0x000fea0003800000 */
.L_x_484:
        /* <DEDUP_REMOVED lines=9> */
.L_x_487:
[----:B------:R-:W-:Y:S05]  /*12fe0*/  BSYNC B1 ;  /* 0x0000000000017941 */ /* 0x000fea0003800000 */
.L_x_486:
        /* <DEDUP_REMOVED lines=9> */
.L_x_489:
[----:B------:R-:W-:Y:S05]  /*13080*/  BSYNC B1 ;  /* 0x0000000000017941 */ /* 0x000fea0003800000 */
.L_x_488:
        /* <DEDUP_REMOVED lines=9> */
.L_x_491:
[----:B------:R-:W-:Y:S05]  /*13120*/  BSYNC B1 ;  /* 0x0000000000017941 */ /* 0x000fea0003800000 */
.L_x_490:
        /* <DEDUP_REMOVED lines=9> */
.L_x_493:
[----:B------:R-:W-:Y:S05]  /*131c0*/  BSYNC B1 ;  /* 0x0000000000017941 */ /* 0x000fea0003800000 */
.L_x_492:
        /* <DEDUP_REMOVED lines=9> */
.L_x_495:
[----:B------:R-:W-:Y:S05]  /*13260*/  BSYNC B1 ;  /* 0x0000000000017941 */ /* 0x000fea0003800000 */
.L_x_494:
        /* <DEDUP_REMOVED lines=9> */
.L_x_497:
[----:B------:R-:W-:Y:S05]  /*13300*/  BSYNC B1 ;  /* 0x0000000000017941 */ /* 0x000fea0003800000 */
.L_x_496:
        /* <DEDUP_REMOVED lines=9> */
.L_x_499:
[----:B------:R-:W-:Y:S05]  /*133a0*/  BSYNC B1 ;  /* 0x0000000000017941 */ /* 0x000fea0003800000 */
.L_x_498:
        /* <DEDUP_REMOVED lines=9> */
.L_x_501:
[----:B------:R-:W-:Y:S05]  /*13440*/  BSYNC B1 ;  /* 0x0000000000017941 */ /* 0x000fea0003800000 */
.L_x_500:
        /* <DEDUP_REMOVED lines=9> */
.L_x_503:
[----:B------:R-:W-:Y:S05]  /*134e0*/  BSYNC B1 ;  /* 0x0000000000017941 */ /* 0x000fea0003800000 */
.L_x_502:
        /* <DEDUP_REMOVED lines=9> */
.L_x_505:
[----:B------:R-:W-:Y:S05]  /*13580*/  BSYNC B1 ;  /* 0x0000000000017941 */ /* 0x000fea0003800000 */
.L_x_504:
        /* <DEDUP_REMOVED lines=9> */
.L_x_507:
[----:B------:R-:W-:Y:S05]  /*13620*/  BSYNC B1 ;  /* 0x0000000000017941 */ /* 0x000fea0003800000 */
.L_x_506:
        /* <DEDUP_REMOVED lines=9> */
.L_x_509:
[----:B------:R-:W-:Y:S05]  /*136c0*/  BSYNC B1 ;  /* 0x0000000000017941 */ /* 0x000fea0003800000 */
.L_x_508:
        /* <DEDUP_REMOVED lines=9> */
.L_x_511:
[----:B------:R-:W-:Y:S05]  /*13760*/  BSYNC B1 ;  /* 0x0000000000017941 */ /* 0x000fea0003800000 */
.L_x_510:
        /* <DEDUP_REMOVED lines=9> */
.L_x_513:
[----:B------:R-:W-:Y:S05]  /*13800*/  BSYNC B1 ;  /* 0x0000000000017941 */ /* 0x000fea0003800000 */
.L_x_512:
        /* <DEDUP_REMOVED lines=9> */
.L_x_515:
[----:B------:R-:W-:Y:S05]  /*138a0*/  BSYNC B1 ;  /* 0x0000000000017941 */ /* 0x000fea0003800000 */
.L_x_514:
        /* <DEDUP_REMOVED lines=9> */
.L_x_517:
[----:B------:R-:W-:Y:S05]  /*13940*/  BSYNC B1 ;  /* 0x0000000000017941 */ /* 0x000fea0003800000 */
.L_x_516:
        /* <DEDUP_REMOVED lines=9> */
.L_x_519:
[----:B------:R-:W-:Y:S05]  /*139e0*/  BSYNC B1 ;  /* 0x0000000000017941 */ /* 0x000fea0003800000 */
.L_x_518:
        /* <DEDUP_REMOVED lines=9> */
.L_x_521:
[----:B------:R-:W-:Y:S05]  /*13a80*/  BSYNC B1 ;  /* 0x0000000000017941 */ /* 0x000fea0003800000 */
.L_x_520:
        /* <DEDUP_REMOVED lines=9> */
.L_x_523:
[----:B------:R-:W-:Y:S05]  /*13b20*/  BSYNC B1 ;  /* 0x0000000000017941 */ /* 0x000fea0003800000 */
.L_x_522:
        /* <DEDUP_REMOVED lines=9> */
.L_x_525:
[----:B------:R-:W-:Y:S05]  /*13bc0*/  BSYNC B1 ;  /* 0x0000000000017941 */ /* 0x000fea0003800000 */
.L_x_524:
        /* <DEDUP_REMOVED lines=9> */
.L_x_527:
[----:B------:R-:W-:Y:S05]  /*13c60*/  BSYNC B1 ;  /* 0x0000000000017941 */ /* 0x000fea0003800000 */
.L_x_526:
        /* <DEDUP_REMOVED lines=9> */
.L_x_529:
[----:B------:R-:W-:Y:S05]  /*13d00*/  BSYNC B1 ;  /* 0x0000000000017941 */ /* 0x000fea0003800000 */
.L_x_528:
        /* <DEDUP_REMOVED lines=9> */
.L_x_531:
[----:B------:R-:W-:Y:S05]  /*13da0*/  BSYNC B1 ;  /* 0x0000000000017941 */ /* 0x000fea0003800000 */
.L_x_530:
        /* <DEDUP_REMOVED lines=9> */
.L_x_533:
[----:B------:R-:W-:Y:S05]  /*13e40*/  BSYNC B1 ;  /* 0x0000000000017941 */ /* 0x000fea0003800000 */
.L_x_532:
        /* <DEDUP_REMOVED lines=9> */
.L_x_535:
[----:B------:R-:W-:Y:S05]  /*13ee0*/  BSYNC B1 ;  /* 0x0000000000017941 */ /* 0x000fea0003800000 */
.L_x_534:
        /* <DEDUP_REMOVED lines=9> */
.L_x_537:
[----:B------:R-:W-:Y:S05]  /*13f80*/  BSYNC B1 ;  /* 0x0000000000017941 */ /* 0x000fea0003800000 */
.L_x_536:
[----:B01--45:R-:W-:Y:S01]  /*13f90*/  LOP3.LUT R7, R3, 0xffffe000, RZ, 0xc0, !PT ;  /* 0xffffe00003077812 */ /* 0x033fe200078ec0ff */
        /* <DEDUP_REMOVED lines=8> */
.L_x_539:
[----:B------:R-:W-:Y:S05]  /*14020*/  BSYNC B1 ;  /* 0x0000000000017941 */ /* 0x000fea0003800000 */
.L_x_538:
        /* <DEDUP_REMOVED lines=9> */
.L_x_541:
[----:B------:R-:W-:Y:S05]  /*140c0*/  BSYNC B1 ;  /* 0x0000000000017941 */ /* 0x000fea0003800000 */
.L_x_540:
[----:B------:R-:W-:Y:S05]  /*140d0*/  @!P1 BRA `(.L_x_542) ;  /* 0x0000005000909947 */ /* 0x000fea0003800000 */
[----:B-----5:R-:W-:-:S05]  /*140e0*/  LOP3.LUT R3, R3, 0xffffe000, RZ, 0xc0, !PT ;  /* 0xffffe00003037812 */ /* 0x020fca00078ec0ff */
[----:B------:R-:W-:-:S04]  /*140f0*/  FMUL R0, R3, R16 ;  /* 0x0000001003007220 */ /* 0x000fc80000400000 */
[----:B------:R-:W-:-:S05]  /*14100*/  FFMA R151, R151, R2, R0 ;  /* 0x0000000297977223 */ /* 0x000fca0000000000 */
[----:B------:R-:W-:-:S05]  /*14110*/  F2FP.TF32.F32.PACK_B R151, R151 ;  /* 0x00000097ff97723e */ /* 0x000fca00024050ff */
[----:B------:R0:W-:Y:S01]  /*14120*/  STG.E desc[UR36][R4.64+0x3e4], R151 ;  /* 0x0003e49704007986 */ /* 0x0001e2000c101924 */
[----:B------:R-:W-:Y:S05]  /*14130*/  BRA `(.L_x_542) ;  /* 0x0000005000787947 */ /* 0x000fea0003800000 */
.L_x_35:
[----:B------:R-:W2:Y:S01]  /*14140*/  LDL.LU R3, [R1] ;  /* 0x0000000001037983 */ /* 0x000ea20000300800 */
[----:B------:R-:W-:-:S03]  /*14150*/  ULDC.64 UR4, c[0x0][0x5c0] ;  /* 0x0001700000047ab9 */ /* 0x000fc60000000a00 */
[----:B------:R-:W3:Y:S04]  /*14160*/  LDL.LU R9, [R1+0x8] ;  /* 0x0000080001097983 */ /* 0x000ee80000300800 */
[----:B------:R-:W4:Y:S04]  /*14170*/  LDL.LU R8, [R1+0x50] ;  /* 0x0000500001087983 */ /* 0x000f280000300800 */
[----:B------:R0:W-:Y:S04]  /*14180*/  STL [R1+0x22c], R146 ;  /* 0x00022c9201007387 */ /* 0x0001e80000100800 */
[----:B0-----:R-:W4:Y:S04]  /*14190*/  LDL.LU R146, [R1+0x70] ;  /* 0x0000700001927983 */ /* 0x001f280000300800 */
[----:B------:R0:W-:Y:S04]  /*141a0*/  STL [R1+0x228], R147 ;  /* 0x0002289301007387 */ /* 0x0001e80000100800 */
[----:B0-----:R-:W4:Y:S04]  /*141b0*/  LDL.LU R147, [R1+0x74] ;  /* 0x0000740001937983 */ /* 0x001f280000300800 */
[----:B------:R-:W4:Y:S04]  /*141c0*/  LDL.LU R235, [R1+0x78] ;  /* 0x0000780001eb7983 */ /* 0x000f280000300800 */
        /* <DEDUP_REMOVED lines=93> */
[----:B------:R0:W-:Y:S04]  /*147a0*/  STL [R1+0x224], R148 ;  /* 0x0002249401007387 */ /* 0x0001e80000100800 */
[----:B0-----:R-:W4:Y:S04]  /*147b0*/  LDL.LU R148, [R1+0x58] ;  /* 0x0000580001947983 */ /* 0x001f280000300800 */
        /* <DEDUP_REMOVED lines=11> */
[----:B0-----:R-:W3:Y:S01]  /*14870*/  LDL.LU R16, [R1+0x200] ;  /* 0x0002000001107983 */ /* 0x001ee20000300800 */
[----:B--2---:R-:W-:Y:S01]  /*14880*/  FMUL R3, R3, R2 ;  /* 0x0000000203037220 */ /* 0x004fe20000400000 */
[----:B------:R-:W-:-:S02]  /*14890*/  LEA R4, P0, R6, UR4, 0x2 ;  /* 0x0000000406047c11 */ /* 0x000fc4000f8010ff */
[----:B------:R-:W2:Y:S02]  /*148a0*/  LDL.LU R7, [R1+0x4] ;  /* 0x0000040001077983 */ /* 0x000ea40000300800 */
[----:B------:R-:W-:Y:S02]  /*148b0*/  LEA.HI.X R5, R6, UR5, R10, 0x2, P0 ;  /* 0x0000000506057c11 */ /* 0x000fe400080f140a */
[----:B------:R-:W-:Y:S01]  /*148c0*/  F2FP.TF32.F32.PACK_B R3, R3 ;  /* 0x00000003ff03723e */ /* 0x000fe200024050ff */
[----:B------:R-:W4:Y:S01]  /*148d0*/  LDL.LU R10, [R1+0xb0] ;  /* 0x0000b000010a7983 */ /* 0x000f220000300800 */
[----:B------:R-:W-:-:S03]  /*148e0*/  ISETP.GT.AND P0, PT, R0, 0x1, P1 ;  /* 0x000000010000780c */ /* 0x000fc60000f04270 */
[----:B------:R2:W-:Y:S02]  /*148f0*/  @P2 STG.E desc[UR36][R4.64], R3 ;  /* 0x0000000304002986 */ /* 0x0005e4000c101924 */
[----:B--2---:R-:W-:-:S05]  /*14900*/  FMUL R3, R7, R2 ;  /* 0x0000000207037220 */ /* 0x004fca0000400000 */
[----:B------:R-:W-:-:S05]  /*14910*/  F2FP.TF32.F32.PACK_B R3, R3 ;  /* 0x00000003ff03723e */ /* 0x000fca00024050ff */
[----:B------:R0:W-:Y:S04]  /*14920*/  @P0 STG.E desc[UR36][R4.64+0x4], R3 ;  /* 0x0000040304000986 */ /* 0x0001e8000c101924 */
[----:B0-----:R-:W2:Y:S01]  /*14930*/  LDL.LU R3, [R1+0xc] ;  /* 0x00000c0001037983 */ /* 0x001ea20000300800 */
[----:B---3--:R-:W-:Y:S01]  /*14940*/  ISETP.GT.AND P0, PT, R16, 0x8, PT ;  /* 0x000000081000780c */ /* 0x008fe20003f04270 */
[----:B------:R-:W-:-:S03]  /*14950*/  USHF.L.U32 UR5, UR8, 0x5, URZ ;  /* 0x0000000508057899 */ /* 0x000fc6000800063f */
[----:B------:R-:W-:Y:S01]  /*14960*/  ISETP.GT.AND P2, PT, R0, RZ, P0 ;  /* 0x000000ff0000720c */ /* 0x000fe20000744270 */
[----:B------:R-:W-:Y:S01]  /*14970*/  USHF.L.U64.HI UR4, UR8, 0x5, UR9 ;  /* 0x0000000508047899 */ /* 0x000fe20008010209 */
[----:B------:R-:W-:Y:S01]  /*14980*/  FMUL R9, R9, R2 ;  /* 0x0000000209097220 */ /* 0x000fe20000400000 */
[----:B------:R-:W-:-:S04]  /*14990*/  IADD3 R6, P3, R4, UR5, RZ ;  /* 0x0000000504067c10 */ /* 0x000fc8000ff7e0ff */
[----:B------:R-:W-:Y:S02]  /*149a0*/  F2FP.TF32.F32.PACK_B R9, R9 ;  /* 0x00000009ff09723e */ /* 0x000fe400024050ff */
[----:B------:R-:W-:-:S05]  /*149b0*/  IADD3.X R7, R5, UR4, RZ, P3, !PT ;  /* 0x0000000405077c10 */ /* 0x000fca0009ffe4ff */
[----:B------:R0:W-:Y:S01]  /*149c0*/  @P2 STG.E desc[UR36][R6.64], R9 ;  /* 0x0000000906002986 */ /* 0x0001e2000c101924 */
[----:B------:R-:W-:-:S03]  /*149d0*/  ISETP.GT.AND P2, PT, R0, 0x1, P0 ;  /* 0x000000010000780c */ /* 0x000fc60000744270 */
[----:B0-----:R-:W3:Y:S01]  /*149e0*/  LDL.LU R9, [R1+0xac] ;  /* 0x0000ac0001097983 */ /* 0x001ee20000300800 */
[----:B--2---:R-:W-:-:S05]  /*149f0*/  FMUL R3, R3, R2 ;  /* 0x0000000203037220 */ /* 0x004fca0000400000 */
[----:B------:R-:W-:-:S05]  /*14a00*/  F2FP.TF32.F32.PACK_B R3, R3 ;  /* 0x00000003ff03723e */ /* 0x000fca00024050ff */
[----:B------:R0:W-:Y:S04]  /*14a10*/  @P2 STG.E desc[UR36][R6.64+0x4], R3 ;  /* 0x0000040306002986 */ /* 0x0001e8000c101924 */
[----:B0-----:R-:W2:Y:S01]  /*14a20*/  LDL.LU R3, [R1+0x10] ;  /* 0x0000100001037983 */ /* 0x001ea20000300800 */
[----:B------:R-:W-:Y:S01]  /*14a30*/  ISETP.GT.AND P2, PT, R0, 0x8, P1 ;  /* 0x000000080000780c */ /* 0x000fe20000f44270 */
[----:B--2---:R-:W-:-:S05]  /*14a40*/  FMUL R3, R3, R2 ;  /* 0x0000000203037220 */ /* 0x004fca0000400000 */
[----:B------:R-:W-:-:S07]  /*14a50*/  F2FP.TF32.F32.PACK_B R3, R3 ;  /* 0x00000003ff03723e */ /* 0x000fce00024050ff */
        /* <DEDUP_REMOVED lines=77> */
[C---:B------:R-:W-:Y:S02]  /*14f30*/  ISETP.GT.AND P2, PT, R0.reuse, 0x28, P1 ;  /* 0x000000280000780c */ /* 0x040fe40000f44270 */
[----:B------:R-:W-:Y:S01]  /*14f40*/  ISETP.GT.AND P3, PT, R0, 0x29, P1 ;  /* 0x000000290000780c */ /* 0x000fe20000f64270 */
[----:B----4-:R-:W-:-:S05]  /*14f50*/  FMUL R8, R8, R2 ;  /* 0x0000000208087220 */ /* 0x010fca0000400000 */
[----:B------:R-:W-:-:S05]  /*14f60*/  F2FP.TF32.F32.PACK_B R8, R8 ;  /* 0x00000008ff08723e */ /* 0x000fca00024050ff */
[----:B------:R0:W-:Y:S04]  /*14f70*/  @P2 STG.E desc[UR36][R4.64+0xa0], R8 ;  /* 0x0000a00804002986 */ /* 0x0001e8000c101924 */
[----:B0-----:R-:W4:Y:S01]  /*14f80*/  LDL.LU R8, [R1+0xa8] ;  /* 0x0000a80001087983 */ /* 0x001f220000300800 */
[----:B------:R-:W-:Y:S01]  /*14f90*/  ISETP.GT.AND P2, PT, R0, 0x28, P0 ;  /* 0x000000280000780c */ /* 0x000fe20000744270 */
[-C--:B------:R-:W-:Y:S01]  /*14fa0*/  FMUL R148, R148, R2.reuse ;  /* 0x0000000294947220 */ /* 0x080fe20000400000 */
[----:B------:R-:W-:Y:S01]  /*14fb0*/  ISETP.GT.AND P4, PT, R0, 0x30, P1 ;  /* 0x000000300000780c */ /* 0x000fe20000f84270 */
[-C--:B------:R-:W-:Y:S01]  /*14fc0*/  FMUL R149, R149, R2.reuse ;  /* 0x0000000295957220 */ /* 0x080fe20000400000 */
[-C--:B------:R-:W-:Y:S01]  /*14fd0*/  FMUL R150, R150, R2.reuse ;  /* 0x0000000296967220 */ /* 0x080fe20000400000 */
[----:B------:R-:W-:Y:S01]  /*14fe0*/  ISETP.GT.AND P5, PT, R0, 0x31, P1 ;  /* 0x000000310000780c */ /* 0x000fe20000fa4270 */
[----:B------:R-:W-:Y:S01]  /*14ff0*/  FMUL R151, R151, R2 ;  /* 0x0000000297977220 */ /* 0x000fe20000400000 */
[----:B------:R-:W-:-:S02]  /*15000*/  F2FP.TF32.F32.PACK_B R148, R148 ;  /* 0x00000094ff94723e */ /* 0x000fc400024050ff */
[----:B------:R-:W-:Y:S02]  /*15010*/  F2FP.TF32.F32.PACK_B R149, R149 ;  /* 0x00000095ff95723e */ /* 0x000fe400024050ff */
[----:B------:R-:W-:Y:S02]  /*15020*/  F2FP.TF32.F32.PACK_B R150, R150 ;  /* 0x00000096ff96723e */ /* 0x000fe400024050ff */
[----:B------:R-:W-:Y:S01]  /*15030*/  F2FP.TF32.F32.PACK_B R151, R151 ;  /* 0x00000097ff97723e */ /* 0x000fe200024050ff */
[----:B--2---:R-:W-:-:S05]  /*15040*/  FMUL R3, R3, R2 ;  /* 0x0000000203037220 */ /* 0x004fca0000400000 */
[----:B------:R-:W-:-:S05]  /*15050*/  F2FP.TF32.F32.PACK_B R3, R3 ;  /* 0x00000003ff03723e */ /* 0x000fca00024050ff */
[----:B------:R0:W-:Y:S04]  /*15060*/  @P3 STG.E desc[UR36][R4.64+0xa4], R3 ;  /* 0x0000a40304003986 */ /* 0x0001e8000c101924 */
[----:B0-----:R-:W2:Y:S01]  /*15070*/  LDL.LU R3, [R1+0xa4] ;  /* 0x0000a40001037983 */ /* 0x001ea20000300800 */
[----:B------:R-:W-:-:S03]  /*15080*/  ISETP.GT.AND P3, PT, R0, 0x29, P0 ;  /* 0x000000290000780c */ /* 0x000fc60000764270 */
[----:B------:R-:W-:Y:S01]  /*15090*/  @P2 STG.E desc[UR36][R6.64+0xa0], R148 ;  /* 0x0000a09406002986 */ /* 0x000fe2000c101924 */
[----:B------:R-:W-:Y:S01]  /*150a0*/  ISETP.GT.AND P2, PT, R0, 0x30, P0 ;  /* 0x000000300000780c */ /* 0x000fe20000744270 */
[-C--:B------:R-:W-:Y:S01]  /*150b0*/  FMUL R152, R152, R2.reuse ;  /* 0x0000000298987220 */ /* 0x080fe20000400000 */
[-C--:B------:R-:W-:Y:S01]  /*150c0*/  FMUL R17, R17, R2.reuse ;  /* 0x0000000211117220 */ /* 0x080fe20000400000 */
[-C--:B------:R-:W-:Y:S01]  /*150d0*/  FMUL R237, R146, R2.reuse ;  /* 0x0000000292ed7220 */ /* 0x080fe20000400000 */
[-C--:B------:R-:W-:Y:S01]  /*150e0*/  FMUL R236, R147, R2.reuse ;  /* 0x0000000293ec7220 */ /* 0x080fe20000400000 */
[----:B------:R-:W-:-:S04]  /*150f0*/  FMUL R235, R235, R2 ;  /* 0x00000002ebeb7220 */ /* 0x000fc80000400000 */
[----:B------:R-:W-:Y:S01]  /*15100*/  @P3 STG.E desc[UR36][R6.64+0xa4], R149 ;  /* 0x0000a49506003986 */ /* 0x000fe2000c101924 */
[----:B------:R-:W-:-:S03]  /*15110*/  ISETP.GT.AND P3, PT, R0, 0x31, P0 ;  /* 0x000000310000780c */ /* 0x000fc60000764270 */
[----:B------:R-:W-:Y:S01]  /*15120*/  @P4 STG.E desc[UR36][R4.64+0xc0], R150 ;  /* 0x0000c09604004986 */ /* 0x000fe2000c101924 */
[----:B------:R-:W-:-:S03]  /*15130*/  ISETP.GT.AND P4, PT, R0, 0x38, P1 ;  /* 0x000000380000780c */ /* 0x000fc60000f84270 */
[----:B------:R-:W-:Y:S01]  /*15140*/  @P5 STG.E desc[UR36][R4.64+0xc4], R151 ;  /* 0x0000c49704005986 */ /* 0x000fe2000c101924 */
[----:B------:R-:W-:Y:S02]  /*15150*/  ISETP.GT.AND P5, PT, R0, 0x39, P1 ;  /* 0x000000390000780c */ /* 0x000fe40000fa4270 */
[----:B------:R-:W-:Y:S01]  /*15160*/  F2FP.TF32.F32.PACK_B R152, R152 ;  /* 0x00000098ff98723e */ /* 0x000fe200024050ff */
[-C--:B------:R-:W-:Y:S01]  /*15170*/  FMUL R234, R234, R2.reuse ;  /* 0x00000002eaea7220 */ /* 0x080fe20000400000 */
[----:B------:R-:W-:Y:S01]  /*15180*/  F2FP.TF32.F32.PACK_B R17, R17 ;  /* 0x00000011ff11723e */ /* 0x000fe200024050ff */
[----:B------:R-:W-:Y:S01]  /*15190*/  FMUL R233, R233, R2 ;  /* 0x00000002e9e97220 */ /* 0x000fe20000400000 */
[----:B------:R-:W-:Y:S01]  /*151a0*/  F2FP.TF32.F32.PACK_B R237, R237 ;  /* 0x000000edffed723e */ /* 0x000fe200024050ff */
[----:B------:R-:W-:Y:S01]  /*151b0*/  @P2 STG.E desc[UR36][R6.64+0xc0], R152 ;  /* 0x0000c09806002986 */ /* 0x000fe2000c101924 */
[C---:B------:R-:W-:Y:S02]  /*151c0*/  ISETP.GT.AND P2, PT, R0.reuse, 0x38, P0 ;  /* 0x000000380000780c */ /* 0x040fe40000744270 */
[----:B------:R-:W-:Y:S01]  /*151d0*/  F2FP.TF32.F32.PACK_B R236, R236 ;  /* 0x000000ecffec723e */ /* 0x000fe200024050ff */
[----:B------:R-:W-:Y:S01]  /*151e0*/  @P3 STG.E desc[UR36][R6.64+0xc4], R17 ;  /* 0x0000c41106003986 */ /* 0x000fe2000c101924 */
[----:B------:R-:W-:-:S03]  /*151f0*/  ISETP.GT.AND P3, PT, R0, 0x39, P0 ;  /* 0x000000390000780c */ /* 0x000fc60000764270 */
[----:B------:R-:W-:Y:S01]  /*15200*/  @P4 STG.E desc[UR36][R4.64+0xe0], R237 ;  /* 0x0000e0ed04004986 */ /* 0x000fe2000c101924 */
[----:B------:R-:W-:-:S03]  /*15210*/  ISETP.GT.AND P4, PT, R0, 0x40, P1 ;  /* 0x000000400000780c */ /* 0x000fc60000f84270 */
[----:B------:R-:W-:Y:S01]  /*15220*/  @P5 STG.E desc[UR36][R4.64+0xe4], R236 ;  /* 0x0000e4ec04005986 */ /* 0x000fe2000c101924 */
[----:B------:R-:W-:Y:S01]  /*15230*/  ISETP.GT.AND P5, PT, R0, 0x41, P1 ;  /* 0x000000410000780c */ /* 0x000fe20000fa4270 */
[-C--:B------:R-:W-:Y:S01]  /*15240*/  FMUL R232, R232, R2.reuse ;  /* 0x00000002e8e87220 */ /* 0x080fe20000400000 */
[----:B------:R-:W-:Y:S01]  /*15250*/  F2FP.TF32.F32.PACK_B R235, R235 ;  /* 0x000000ebffeb723e */ /* 0x000fe200024050ff */
[----:B------:R-:W-:Y:S01]  /*15260*/  FMUL R231, R231, R2 ;  /* 0x00000002e7e77220 */ /* 0x000fe20000400000 */
        /* <DEDUP_REMOVED lines=9> */
[C---:B------:R-:W-:Y:S01]  /*15300*/  ISETP.GT.AND P4, PT, R0.reuse, 0x48, P1 ;  /* 0x000000480000780c */ /* 0x040fe20000f84270 */
[-C--:B------:R-:W-:Y:S02]  /*15310*/  FMUL R229, R229, R2.reuse ;  /* 0x00000002e5e57220 */ /* 0x080fe40000400000 */
        /* <DEDUP_REMOVED lines=9> */
[----:B------:R-:W-:-:S02]  /*153b0*/  ISETP.GT.AND P2, PT, R0, 0x48, P0 ;  /* 0x000000480000780c */ /* 0x000fc40000744270 */
[----:B------:R-:W-:Y:S01]  /*153c0*/  F2FP.TF32.F32.PACK_B R228, R228 ;  /* 0x000000e4ffe4723e */ /* 0x000fe200024050ff */
[----:B------:R-:W-:Y:S01]  /*153d0*/  @P3 STG.E desc[UR36][R6.64+0x104], R230 ;  /* 0x000104e606003986 */ /* 0x000fe2000c101924 */
[----:B------:R-:W-:-:S03]  /*153e0*/  ISETP.GT.AND P3, PT, R0, 0x49, P0 ;  /* 0x000000490000780c */ /* 0x000fc60000764270 */
[----:B------:R-:W-:Y:S01]  /*153f0*/  @P4 STG.E desc[UR36][R4.64+0x120], R229 ;  /* 0x000120e504004986 */ /* 0x000fe2000c101924 */
[C---:B------:R-:W-:Y:S01]  /*15400*/  ISETP.GT.AND P4, PT, R0.reuse, 0x50, P1 ;  /* 0x000000500000780c */ /* 0x040fe20000f84270 */
[-C--:B------:R-:W-:Y:S02]  /*15410*/  FMUL R225, R225, R2.reuse ;  /* 0x00000002e1e17220 */ /* 0x080fe40000400000 */
[----:B------:R-:W-:Y:S01]  /*15420*/  @P5 STG.E desc[UR36][R4.64+0x124], R228 ;  /* 0x000124e404005986 */ /* 0x000fe2000c101924 */
[----:B------:R-:W-:Y:S02]  /*15430*/  ISETP.GT.AND P5, PT, R0, 0x51, P1 ;  /* 0x000000510000780c */ /* 0x000fe40000fa4270 */
[----:B------:R-:W-:Y:S01]  /*15440*/  F2FP.TF32.F32.PACK_B R227, R227 ;  /* 0x000000e3ffe3723e */ /* 0x000fe200024050ff */
[----:B----4-:R-:W-:Y:S01]  /*15450*/  FMUL R8, R8, R2 ;  /* 0x0000000208087220 */ /* 0x010fe20000400000 */
[----:B------:R-:W-:Y:S01]  /*15460*/  F2FP.TF32.F32.PACK_B R226, R226 ;  /* 0x000000e2ffe2723e */ /* 0x000fe200024050ff */
[----:B---3--:R-:W-:Y:S01]  /*15470*/  FMUL R9, R9, R2 ;  /* 0x0000000209097220 */ /* 0x008fe20000400000 */
[----:B------:R-:W-:Y:S01]  /*15480*/  F2FP.TF32.F32.PACK_B R225, R225 ;  /* 0x000000e1ffe1723e */ /* 0x000fe200024050ff */
[----:B------:R-:W-:Y:S01]  /*15490*/  @P2 STG.E desc[UR36][R6.64+0x120], R227 ;  /* 0x000120e306002986 */ /* 0x000fe2000c101924 */
[----:B------:R-:W-:-:S03]  /*154a0*/  ISETP.GT.AND P2, PT, R0, 0x50, P0 ;  /* 0x000000500000780c */ /* 0x000fc60000744270 */
[----:B------:R-:W-:Y:S01]  /*154b0*/  @P3 STG.E desc[UR36][R6.64+0x124], R226 ;  /* 0x000124e206003986 */ /* 0x000fe2000c101924 */
[----:B------:R-:W-:-:S03]  /*154c0*/  ISETP.GT.AND P3, PT, R0, 0x51, P0 ;  /* 0x000000510000780c */ /* 0x000fc60000764270 */
[----:B------:R-:W-:Y:S01]  /*154d0*/  @P4 STG.E desc[UR36][R4.64+0x140], R225 ;  /* 0x000140e104004986 */ /* 0x000fe2000c101924 */
[----:B------:R-:W-:Y:S01]  /*154e0*/  ISETP.GT.AND P4, PT, R0, 0x58, P1 ;  /* 0x000000580000780c */ /* 0x000fe20000f84270 */
[----:B------:R-:W-:Y:S01]  /*154f0*/  FMUL R10, R10, R2 ;  /* 0x000000020a0a7220 */ /* 0x000fe20000400000 */
[----:B------:R-:W-:Y:S01]  /*15500*/  F2FP.TF32.F32.PACK_B R8, R8 ;  /* 0x00000008ff08723e */ /* 0x000fe200024050ff */
[-C--:B------:R-:W-:Y:S01]  /*15510*/  FMUL R11, R11, R2.reuse ;  /* 0x000000020b0b7220 */ /* 0x080fe20000400000 */
[----:B------:R-:W-:Y:S01]  /*15520*/  F2FP.TF32.F32.PACK_B R9, R9 ;  /* 0x00000009ff09723e */ /* 0x000fe200024050ff */
        /* <DEDUP_REMOVED lines=67> */
[-C--:B--2---:R-:W-:Y:S01]  /*15960*/  FMUL R3, R3, R2.reuse ;  /* 0x0000000203037220 */ /* 0x084fe20000400000 */
[-C--:B------:R-:W-:Y:S01]  /*15970*/  FMUL R177, R177, R2.reuse ;  /* 0x00000002b1b17220 */ /* 0x080fe20000400000 */
[-C--:B------:R-:W-:Y:S01]  /*15980*/  FMUL R178, R178, R2.reuse ;  /* 0x00000002b2b27220 */ /* 0x080fe20000400000 */
[-C--:B------:R-:W-:Y:S01]  /*15990*/  FMUL R179, R179, R2.reuse ;  /* 0x00000002b3b37220 */ /* 0x080fe20000400000 */
[-C--:B------:R-:W-:Y:S01]  /*159a0*/  FMUL R180, R180, R2.reuse ;  /* 0x00000002b4b47220 */ /* 0x080fe20000400000 */
[----:B------:R-:W-:Y:S01]  /*159b0*/  F2FP.TF32.F32.PACK_B R3, R3 ;  /* 0x00000003ff03723e */ /* 0x000fe200024050ff */
[-C--:B------:R-:W-:Y:S01]  /*159c0*/  FMUL R181, R181, R2.reuse ;  /* 0x00000002b5b57220 */ /* 0x080fe20000400000 */
[-C--:B------:R-:W-:Y:S01]  /*159d0*/  FMUL R182, R182, R2.reuse ;  /* 0x00000002b6b67220 */ /* 0x080fe20000400000 */
[-C--:B------:R-:W-:Y:S01]  /*159e0*/  FMUL R183, R183, R2.reuse ;  /* 0x00000002b7b77220 */ /* 0x080fe20000400000 */
[----:B------:R-:W-:Y:S01]  /*159f0*/  FMUL R184, R184, R2 ;  /* 0x00000002b8b87220 */ /* 0x000fe20000400000 */
[----:B------:R-:W-:Y:S01]  /*15a00*/  @P5 STG.E desc[UR36][R4.64+0x144], R3 ;  /* 0x0001440304005986 */ /* 0x000fe2000c101924 */
[----:B------:R-:W-:-:S03]  /*15a10*/  ISETP.GT.AND P5, PT, R0, 0x59, P1 ;  /* 0x000000590000780c */ /* 0x000fc60000fa4270 */
[----:B------:R-:W-:Y:S01]  /*15a20*/  @P2 STG.E desc[UR36][R6.64+0x140], R8 ;  /* 0x0001400806002986 */ /* 0x000fe2000c101924 */
[----:B------:R-:W-:-:S03]  /*15a30*/  ISETP.GT.AND P2, PT, R0, 0x58, P0 ;  /* 0x000000580000780c */ /* 0x000fc60000744270 */
[----:B------:R0:W-:Y:S01]  /*15a40*/  @P3 STG.E desc[UR36][R6.64+0x144], R9 ;  /* 0x0001440906003986 */ /* 0x0001e2000c101924 */
[----:B------:R-:W-:-:S03]  /*15a50*/  ISETP.GT.AND P3, PT, R0, 0x59, P0 ;  /* 0x000000590000780c */ /* 0x000fc60000764270 */
[----:B------:R-:W-:Y:S01]  /*15a60*/  @P4 STG.E desc[UR36][R4.64+0x160], R10 ;  /* 0x0001600a04004986 */ /* 0x000fe2000c101924 */
[----:B------:R-:W-:-:S03]  /*15a70*/  ISETP.GT.AND P4, PT, R0, 0x60, P1 ;  /* 0x000000600000780c */ /* 0x000fc60000f84270 */
[----:B------:R1:W-:Y:S01]  /*15a80*/  @P5 STG.E desc[UR36][R4.64+0x164], R11 ;  /* 0x0001640b04005986 */ /* 0x0003e2000c101924 */
[----:B------:R-:W-:-:S03]  /*15a90*/  ISETP.GT.AND P5, PT, R0, 0x61, P1 ;  /* 0x000000610000780c */ /* 0x000fc60000fa4270 */
[----:B------:R-:W-:Y:S01]  /*15aa0*/  @P2 STG.E desc[UR36][R6.64+0x160], R12 ;  /* 0x0001600c06002986 */ /* 0x000fe2000c101924 */
        /* <DEDUP_REMOVED lines=61> */
[----:B------:R-:W-:-:S03]  /*15e80*/  ISETP.GT.AND P4, PT, R0, 0xa0, P1 ;  /* 0x000000a00000780c */ /* 0x000fc60000f84270 */
[----:B------:R-:W-:Y:S01]  /*15e90*/  @P5 STG.E desc[UR36][R4.64+0x264], R174 ;  /* 0x000264ae04005986 */ /* 0x000fe2000c101924 */
[----:B------:R-:W-:Y:S02]  /*15ea0*/  ISETP.GT.AND P5, PT, R0, 0xa1, P1 ;  /* 0x000000a10000780c */ /* 0x000fe40000fa4270 */
        /* <DEDUP_REMOVED lines=165> */
[C---:B------:R-:W-:Y:S02]  /*16900*/  ISETP.GT.AND P4, PT, R0.reuse, 0xf8, P1 ;  /* 0x000000f80000780c */ /* 0x040fe40000f84270 */
[----:B------:R-:W-:Y:S01]  /*16910*/  ISETP.GT.AND P1, PT, R0, 0xf9, P1 ;  /* 0x000000f90000780c */ /* 0x000fe20000f24270 */
[-C--:B------:R-:W-:Y:S01]  /*16920*/  FMUL R221, R221, R2.reuse ;  /* 0x00000002dddd7220 */ /* 0x080fe20000400000 */
[----:B------:R-:W-:Y:S01]  /*16930*/  @P5 STG.E desc[UR36][R4.64+0x3c4], R218 ;  /* 0x0003c4da04005986 */ /* 0x000fe2000c101924 */
[-C--:B------:R-:W-:Y:S01]  /*16940*/  FMUL R222, R222, R2.reuse ;  /* 0x00000002dede7220 */ /* 0x080fe20000400000 */
[----:B------:R-:W-:Y:S01]  /*16950*/  ISETP.GT.AND P5, PT, R0, 0xf8, P0 ;  /* 0x000000f80000780c */ /* 0x000fe200007a4270 */
[----:B------:R-:W-:Y:S01]  /*16960*/  FMUL R223, R223, R2 ;  /* 0x00000002dfdf7220 */ /* 0x000fe20000400000 */
[----:B------:R-:W-:Y:S01]  /*16970*/  F2FP.TF32.F32.PACK_B R219, R219 ;  /* 0x000000dbffdb723e */ /* 0x000fe200024050ff */
[----:B------:R-:W-:Y:S01]  /*16980*/  USHF.L.U32 UR12, UR8, 0x9, URZ ;  /* 0x00000009080c7899 */ /* 0x000fe2000800063f */
[----:B------:R-:W-:Y:S01]  /*16990*/  F2FP.TF32.F32.PACK_B R220, R220 ;  /* 0x000000dcffdc723e */ /* 0x000fe200024050ff */
[----:B------:R-:W-:Y:S01]  /*169a0*/  USHF.L.U64.HI UR11, UR8, 0x9, UR9 ;  /* 0x00000009080b7899 */ /* 0x000fe20008010209 */
[----:B------:R-:W-:Y:S01]  /*169b0*/  F2FP.TF32.F32.PACK_B R221, R221 ;  /* 0x000000ddffdd723e */ /* 0x000fe200024050ff */
[----:B------:R-:W-:Y:S01]  /*169c0*/  FMUL R224, R224, R2 ;  /* 0x00000002e0e07220 */ /* 0x000fe20000400000 */
[----:B------:R-:W-:Y:S01]  /*169d0*/  F2FP.TF32.F32.PACK_B R222, R222 ;  /* 0x000000deffde723e */ /* 0x000fe200024050ff */
[----:B------:R-:W-:Y:S01]  /*169e0*/  @P2 STG.E desc[UR36][R6.64+0x3c0], R219 ;  /* 0x0003c0db06002986 */ /* 0x000fe2000c101924 */
[----:B------:R-:W-:Y:S01]  /*169f0*/  F2FP.TF32.F32.PACK_B R223, R223 ;  /* 0x000000dfffdf723e */ /* 0x000fe200024050ff */
[----:B0-----:R-:W-:-:S02]  /*16a00*/  IMAD.U32 R9, RZ, RZ, UR12 ;  /* 0x0000000cff097e24 */ /* 0x001fc4000f8e00ff */
[----:B------:R-:W-:Y:S04]  /*16a10*/  @P3 STG.E desc[UR36][R6.64+0x3c4], R220 ;  /* 0x0003c4dc06003986 */ /* 0x000fe8000c101924 */
[----:B------:R-:W-:Y:S01]  /*16a20*/  @P4 STG.E desc[UR36][R4.64+0x3e0], R221 ;  /* 0x0003e0dd04004986 */ /* 0x000fe2000c101924 */
[----:B------:R-:W-:-:S03]  /*16a30*/  ISETP.GT.AND P2, PT, R0, 0xf9, P0 ;  /* 0x000000f90000780c */ /* 0x000fc60000744270 */
[----:B------:R0:W-:Y:S01]  /*16a40*/  @P1 STG.E desc[UR36][R4.64+0x3e4], R222 ;  /* 0x0003e4de04001986 */ /* 0x0001e2000c101924 */
[----:B------:R-:W-:Y:S01]  /*16a50*/  ISETP.GT.AND P1, PT, R16, 0x80, PT ;  /* 0x000000801000780c */ /* 0x000fe20003f24270 */
[----:B-1----:R-:W-:Y:S02]  /*16a60*/  IMAD.U32 R11, RZ, RZ, UR11 ;  /* 0x0000000bff0b7e24 */ /* 0x002fe4000f8e00ff */
[----:B------:R-:W-:Y:S01]  /*16a70*/  @P5 STG.E desc[UR36][R6.64+0x3e0], R223 ;  /* 0x0003e0df06005986 */ /* 0x000fe2000c101924 */
[----:B------:R-:W-:Y:S02]  /*16a80*/  IADD3 R8, P0, P5, R4, UR5, R9 ;  /* 0x0000000504087c10 */ /* 0x000fe4000fd1e009 */
[----:B------:R-:W-:Y:S01]  /*16a90*/  ISETP.GT.AND P3, PT, R0, RZ, P1 ;  /* 0x000000ff0000720c */ /* 0x000fe20000f64270 */
[-C--:B------:R-:W-:Y:S01]  /*16aa0*/  FMUL R3, R24, R2.reuse ;  /* 0x0000000218037220 */ /* 0x080fe20000400000 */
[----:B------:R-:W-:Y:S01]  /*16ab0*/  IADD3.X R9, R5, UR4, R11, P0, P5 ;  /* 0x0000000405097c10 */ /* 0x000fe200087ea40b */
[-C--:B------:R-:W-:Y:S01]  /*16ac0*/  FMUL R25, R25, R2.reuse ;  /* 0x0000000219197220 */ /* 0x080fe20000400000 */
[-C--:B------:R-:W-:Y:S01]  /*16ad0*/  FMUL R27, R27, R2.reuse ;  /* 0x000000021b1b7220 */ /* 0x080fe20000400000 */
[----:B0-----:R-:W-:Y:S01]  /*16ae0*/  IADD3 R4, P5, R4, UR12, RZ ;  /* 0x0000000c04047c10 */ /* 0x001fe2000ffbe0ff */
[-C--:B------:R-:W-:Y:S01]  /*16af0*/  FMUL R29, R29, R2.reuse ;  /* 0x000000021d1d7220 */ /* 0x080fe20000400000 */
[----:B------:R-:W-:Y:S01]  /*16b00*/  ISETP.GT.AND P4, PT, R0, 0x1, P1 ;  /* 0x000000010000780c */ /* 0x000fe20000f84270 */
[----:B------:R-:W-:Y:S01]  /*16b10*/  FMUL R31, R31, R2 ;  /* 0x000000021f1f7220 */ /* 0x000fe20000400000 */
[----:B------:R-:W-:Y:S01]  /*16b20*/  F2FP.TF32.F32.PACK_B R224, R224 ;  /* 0x000000e0ffe0723e */ /* 0x000fe200024050ff */
[-C--:B------:R-:W-:Y:S01]  /*16b30*/  FMUL R33, R33, R2.reuse ;  /* 0x0000000221217220 */ /* 0x080fe20000400000 */
[----:B------:R-:W-:Y:S01]  /*16b40*/  IADD3.X R5, R5, UR11, RZ, P5, !PT ;  /* 0x0000000b05057c10 */ /* 0x000fe2000affe4ff */
[-C--:B------:R-:W-:Y:S01]  /*16b50*/  FMUL R35, R35, R2.reuse ;  /* 0x0000000223237220 */ /* 0x080fe20000400000 */
[----:B------:R-:W-:Y:S01]  /*16b60*/  F2FP.TF32.F32.PACK_B R3, R3 ;  /* 0x00000003ff03723e */ /* 0x000fe200024050ff */
[----:B------:R-:W-:Y:S01]  /*16b70*/  FMUL R37, R37, R2 ;  /* 0x0000000225257220 */ /* 0x000fe20000400000 */
[----:B------:R-:W-:Y:S01]  /*16b80*/  ISETP.GT.AND P0, PT, R16, 0x88, PT ;  /* 0x000000881000780c */ /* 0x000fe20003f04270 */
[----:B------:R-:W-:Y:S01]  /*16b90*/  @P2 STG.E desc[UR36][R6.64+0x3e4], R224 ;  /* 0x0003e4e006002986 */ /* 0x000fe2000c101924 */
[----:B------:R-:W-:-:S02]  /*16ba0*/  F2FP.TF32.F32.PACK_B R25, R25 ;  /* 0x00000019ff19723e */ /* 0x000fc400024050ff */
[C---:B------:R-:W-:Y:S01]  /*16bb0*/  ISETP.GT.AND P2, PT, R0.reuse, RZ, P0 ;  /* 0x000000ff0000720c */ /* 0x040fe20000744270 */
[----:B------:R0:W-:Y:S01]  /*16bc0*/  @P3 STG.E desc[UR36][R4.64], R3 ;  /* 0x0000000304003986 */ /* 0x0001e2000c101924 */
[----:B------:R-:W-:Y:S01]  /*16bd0*/  ISETP.GT.AND P3, PT, R0, 0x1, P0 ;  /* 0x000000010000780c */ /* 0x000fe20000764270 */
[-C--:B------:R-:W-:Y:S01]  /*16be0*/  FMUL R13, R26, R2.reuse ;  /* 0x000000021a0d7220 */ /* 0x080fe20000400000 */
[----:B------:R-:W-:Y:S01]  /*16bf0*/  IADD3 R10, P5, R4, UR5, RZ ;  /* 0x00000005040a7c10 */ /* 0x000fe2000ffbe0ff */
[----:B------:R-:W-:Y:S01]  /*16c00*/  @P4 STG.E desc[UR36][R4.64+0x4], R25 ;  /* 0x0000041904004986 */ /* 0x000fe2000c101924 */
[----:B------:R-:W-:Y:S02]  /*16c10*/  ISETP.GT.AND P4, PT, R0, 0x8, P1 ;  /* 0x000000080000780c */ /* 0x000fe40000f84270 */
[----:B------:R-:W-:Y:S01]  /*16c20*/  IADD3.X R11, R5, UR4, RZ, P5, !PT ;  /* 0x00000004050b7c10 */ /* 0x000fe2000affe4ff */
[-C--:B------:R-:W-:Y:S01]  /*16c30*/  FMUL R39, R39, R2.reuse ;  /* 0x0000000227277220 */ /* 0x080fe20000400000 */
[----:B------:R-:W-:Y:S01]  /*16c40*/  F2FP.TF32.F32.PACK_B R13, R13 ;  /* 0x0000000dff0d723e */ /* 0x000fe200024050ff */
[-C--:B------:R-:W-:Y:S01]  /*16c50*/  FMUL R15, R28, R2.reuse ;  /* 0x000000021c0f7220 */ /* 0x080fe20000400000 */
[----:B------:R-:W-:Y:S01]  /*16c60*/  F2FP.TF32.F32.PACK_B R27, R27 ;  /* 0x0000001bff1b723e */ /* 0x000fe200024050ff */
[----:B------:R-:W-:Y:S01]  /*16c70*/  FMUL R41, R41, R2 ;  /* 0x0000000229297220 */ /* 0x000fe20000400000 */
[----:B------:R-:W-:Y:S01]  /*16c80*/  ISETP.GT.AND P5, PT, R0, 0x9, P1 ;  /* 0x000000090000780c */ /* 0x000fe20000fa4270 */
[----:B------:R-:W-:Y:S01]  /*16c90*/  @P2 STG.E desc[UR36][R10.64], R13 ;  /* 0x0000000d0a002986 */ /* 0x000fe2000c101924 */
[----:B------:R-:W-:-:S03]  /*16ca0*/  F2FP.TF32.F32.PACK_B R15, R15 ;  /* 0x0000000fff0f723e */ /* 0x000fc600024050ff */
[----:B------:R1:W-:Y:S01]  /*16cb0*/  @P3 STG.E desc[UR36][R10.64+0x4], R27 ;  /* 0x0000041b0a003986 */ /* 0x0003e2000c101924 */
[----:B------:R-:W-:Y:S01]  /*16cc0*/  ISETP.GT.AND P3, PT, R0, 0x8, P0 ;  /* 0x000000080000780c */ /* 0x000fe20000764270 */
[-C--:B0-----:R-:W-:Y:S01]  /*16cd0*/  FMUL R3, R30, R2.reuse ;  /* 0x000000021e037220 */ /* 0x081fe20000400000 */
[----:B------:R-:W-:Y:S01]  /*16ce0*/  IADD3 R6, P2, R4, UR5, RZ ;  /* 0x0000000504067c10 */ /* 0x000fe2000ff5e0ff */
[----:B------:R-:W-:Y:S01]  /*16cf0*/  @P4 STG.E desc[UR36][R4.64+0x20], R15 ;  /* 0x0000200f04004986 */ /* 0x000fe2000c101924 */
[----:B------:R-:W-:Y:S02]  /*16d00*/  ISETP.GT.AND P4, PT, R0, 0x9, P0 ;  /* 0x000000090000780c */ /* 0x000fe40000784270 */
[----:B------:R-:W-:Y:S01]  /*16d10*/  F2FP.TF32.F32.PACK_B R29, R29 ;  /* 0x0000001dff1d723e */ /* 0x000fe200024050ff */
[-C--:B------:R-:W-:Y:S01]  /*16d20*/  FMUL R43, R43, R2.reuse ;  /* 0x000000022b2b7220 */ /* 0x080fe20000400000 */
[----:B------:R-:W-:Y:S01]  /*16d30*/  IADD3.X R7, R5, UR4, RZ, P2, !PT ;  /* 0x0000000405077c10 */ /* 0x000fe200097fe4ff */
[----:B------:R-:W-:Y:S01]  /*16d40*/  FMUL R45, R45, R2 ;  /* 0x000000022d2d7220 */ /* 0x000fe20000400000 */
[----:B------:R-:W-:Y:S01]  /*16d50*/  F2FP.TF32.F32.PACK_B R3, R3 ;  /* 0x00000003ff03723e */ /* 0x000fe200024050ff */
[----:B------:R-:W-:Y:S01]  /*16d60*/  @P5 STG.E desc[UR36][R4.64+0x24], R29 ;  /* 0x0000241d04005986 */ /* 0x000fe2000c101924 */
[----:B------:R-:W-:-:S03]  /*16d70*/  F2FP.TF32.F32.PACK_B R31, R31 ;  /* 0x0000001fff1f723e */ /* 0x000fc600024050ff */
[----:B------:R0:W-:Y:S01]  /*16d80*/  @P3 STG.E desc[UR36][R6.64+0x20], R3 ;  /* 0x0000200306003986 */ /* 0x0001e2000c101924 */
[C---:B------:R-:W-:Y:S02]  /*16d90*/  ISETP.GT.AND P3, PT, R0.reuse, 0x10, P0 ;  /* 0x000000100000780c */ /* 0x040fe40000764270 */
[C---:B------:R-:W-:Y:S01]  /*16da0*/  ISETP.GT.AND P5, PT, R0.reuse, 0x10, P1 ;  /* 0x000000100000780c */ /* 0x040fe20000fa4270 */
[----:B------:R-:W-:Y:S01]  /*16db0*/  @P4 STG.E desc[UR36][R8.64+0x24], R31 ;  /* 0x0000241f08004986 */ /* 0x000fe2000c101924 */
[----:B------:R-:W-:Y:S01]  /*16dc0*/  ISETP.GT.AND P2, PT, R0, 0x11, P1 ;  /* 0x000000110000780c */ /* 0x000fe20000f44270 */
[-C--:B------:R-:W-:Y:S01]  /*16dd0*/  FMUL R19, R32, R2.reuse ;  /* 0x0000000220137220 */ /* 0x080fe20000400000 */
[----:B------:R-:W-:Y:S01]  /*16de0*/  ISETP.GT.AND P4, PT, R0, 0x11, P0 ;  /* 0x000000110000780c */ /* 0x000fe20000784270 */
[-C--:B-1----:R-:W-:Y:S01]  /*16df0*/  FMUL R11, R34, R2.reuse ;  /* 0x00000002220b7220 */ /* 0x082fe20000400000 */
[----:B------:R-:W-:Y:S01]  /*16e00*/  F2FP.TF32.F32.PACK_B R33, R33 ;  /* 0x00000021ff21723e */ /* 0x000fe200024050ff */
[-C--:B------:R-:W-:Y:S01]  /*16e10*/  FMUL R47, R47, R2.reuse ;  /* 0x000000022f2f7220 */ /* 0x080fe20000400000 */
[----:B------:R-:W-:Y:S01]  /*16e20*/  F2FP.TF32.F32.PACK_B R19, R19 ;  /* 0x00000013ff13723e */ /* 0x000fe200024050ff */
[----:B------:R-:W-:Y:S01]  /*16e30*/  FMUL R49, R49, R2 ;  /* 0x0000000231317220 */ /* 0x000fe20000400000 */
[----:B------:R-:W-:Y:S01]  /*16e40*/  F2FP.TF32.F32.PACK_B R11, R11 ;  /* 0x0000000bff0b723e */ /* 0x000fe200024050ff */
[----:B0-----:R-:W-:-:S02]  /*16e50*/  @P3 IMAD.MOV.U32 R6, RZ, RZ, R8 ;  /* 0x000000ffff063224 */ /* 0x001fc400078e0008 */
[----:B------:R-:W-:Y:S01]  /*16e60*/  FMUL R51, R51, R2 ;  /* 0x0000000233337220 */ /* 0x000fe20000400000 */
[----:B------:R-:W-:Y:S01]  /*16e70*/  @P3 IMAD.MOV.U32 R7, RZ, RZ, R9 ;  /* 0x000000ffff073224 */ /* 0x000fe200078e0009 */
[----:B------:R-:W-:Y:S01]  /*16e80*/  @P5 STG.E desc[UR36][R4.64+0x40], R19 ;  /* 0x0000401304005986 */ /* 0x000fe2000c101924 */
[----:B------:R-:W-:-:S03]  /*16e90*/  F2FP.TF32.F32.PACK_B R35, R35 ;  /* 0x00000023ff23723e */ /* 0x000fc600024050ff */
[----:B------:R-:W-:Y:S04]  /*16ea0*/  @P2 STG.E desc[UR36][R4.64+0x44], R33 ;  /* 0x0000442104002986 */ /* 0x000fe8000c101924 */
[----:B------:R0:W-:Y:S01]  /*16eb0*/  @P3 STG.E desc[UR36][R6.64+0x40], R11 ;  /* 0x0000400b06003986 */ /* 0x0001e2000c101924 */
[C---:B------:R-:W-:Y:S02]  /*16ec0*/  ISETP.GT.AND P3, PT, R0.reuse, 0x18, P0 ;  /* 0x000000180000780c */ /* 0x040fe40000764270 */
[C---:B------:R-:W-:Y:S01]  /*16ed0*/  ISETP.GT.AND P5, PT, R0.reuse, 0x18, P1 ;  /* 0x000000180000780c */ /* 0x040fe20000fa4270 */
[-C--:B------:R-:W-:Y:S01]  /*16ee0*/  FMUL R53, R53, R2.reuse ;  /* 0x0000000235357220 */ /* 0x080fe20000400000 */
[----:B------:R-:W-:Y:S01]  /*16ef0*/  ISETP.GT.AND P2, PT, R0, 0x19, P1 ;  /* 0x000000190000780c */ /* 0x000fe20000f44270 */
[-C--:B------:R-:W-:Y:S01]  /*16f00*/  FMUL R55, R55, R2.reuse ;  /* 0x0000000237377220 */ /* 0x080fe20000400000 */
[-C--:B------:R-:W-:Y:S01]  /*16f10*/  FMUL R57, R57, R2.reuse ;  /* 0x0000000239397220 */ /* 0x080fe20000400000 */
[-C--:B------:R-:W-:Y:S01]  /*16f20*/  FMUL R59, R59, R2.reuse ;  /* 0x000000023b3b7220 */ /* 0x080fe20000400000 */
[-C--:B------:R-:W-:Y:S01]  /*16f30*/  FMUL R61, R61, R2.reuse ;  /* 0x000000023d3d7220 */ /* 0x080fe20000400000 */
[-C--:B------:R-:W-:Y:S01]  /*16f40*/  FMUL R63, R63, R2.reuse ;  /* 0x000000023f3f7220 */ /* 0x080fe20000400000 */
[----:B------:R-:W-:Y:S01]  /*16f50*/  FMUL R65, R65, R2 ;  /* 0x0000000241417220 */ /* 0x000fe20000400000 */
[----:B0-----:R-:W-:Y:S01]  /*16f60*/  @P4 MOV R6, R8 ;  /* 0x0000000800064202 */ /* 0x001fe20000000f00 */
[----:B------:R-:W-:-:S02]  /*16f70*/  @P4 IMAD.MOV.U32 R7, RZ, RZ, R9 ;  /* 0x000000ffff074224 */ /* 0x000fc400078e0009 */
[-C--:B------:R-:W-:Y:S01]  /*16f80*/  FMUL R13, R36, R2.reuse ;  /* 0x00000002240d7220 */ /* 0x080fe20000400000 */
[-C--:B------:R-:W-:Y:S01]  /*16f90*/  FMUL R3, R38, R2.reuse ;  /* 0x0000000226037220 */ /* 0x080fe20000400000 */
[-C--:B------:R-:W-:Y:S01]  /*16fa0*/  FMUL R67, R67, R2.reuse ;  /* 0x0000000243437220 */ /* 0x080fe20000400000 */
[-C--:B------:R-:W-:Y:S01]  /*16fb0*/  FMUL R69, R69, R2.reuse ;  /* 0x0000000245457220 */ /* 0x080fe20000400000 */
[----:B------:R0:W-:Y:S01]  /*16fc0*/  @P4 STG.E desc[UR36][R6.64+0x44], R35 ;  /* 0x0000442306004986 */ /* 0x0001e2000c101924 */
[----:B------:R-:W-:Y:S02]  /*16fd0*/  ISETP.GT.AND P4, PT, R0, 0x19, P0 ;  /* 0x000000190000780c */ /* 0x000fe40000784270 */
[----:B------:R-:W-:Y:S01]  /*16fe0*/  F2FP.TF32.F32.PACK_B R13, R13 ;  /* 0x0000000dff0d723e */ /* 0x000fe200024050ff */
[-C--:B------:R-:W-:Y:S01]  /*16ff0*/  FMUL R71, R71, R2.reuse ;  /* 0x0000000247477220 */ /* 0x080fe20000400000 */
[----:B------:R-:W-:Y:S01]  /*17000*/  F2FP.TF32.F32.PACK_B R37, R37 ;  /* 0x00000025ff25723e */ /* 0x000fe200024050ff */
[----:B------:R-:W-:Y:S01]  /*17010*/  FMUL R73, R73, R2 ;  /* 0x0000000249497220 */ /* 0x000fe20000400000 */
[----:B------:R-:W-:Y:S01]  /*17020*/  F2FP.TF32.F32.PACK_B R3, R3 ;  /* 0x00000003ff03723e */ /* 0x000fe200024050ff */
[----:B------:R-:W-:Y:S01]  /*17030*/  @P5 STG.E desc[UR36][R4.64+0x60], R13 ;  /* 0x0000600d04005986 */ /* 0x000fe2000c101924 */
[----:B0-----:R-:W-:-:S02]  /*17040*/  @P3 IMAD.MOV.U32 R6, RZ, RZ, R8 ;  /* 0x000000ffff063224 */ /* 0x001fc400078e0008 */
[----:B------:R-:W-:Y:S01]  /*17050*/  FMUL R75, R75, R2 ;  /* 0x000000024b4b7220 */ /* 0x000fe20000400000 */
[----:B------:R-:W-:Y:S01]  /*17060*/  @P3 IMAD.MOV.U32 R7, RZ, RZ, R9 ;  /* 0x000000ffff073224 */ /* 0x000fe200078e0009 */
[----:B------:R-:W-:Y:S01]  /*17070*/  @P2 STG.E desc[UR36][R4.64+0x64], R37 ;  /* 0x0000642504002986 */ /* 0x000fe2000c101924 */
[----:B------:R-:W-:-:S03]  /*17080*/  F2FP.TF32.F32.PACK_B R39, R39 ;  /* 0x00000027ff27723e */ /* 0x000fc600024050ff */
[----:B------:R0:W-:Y:S01]  /*17090*/  @P3 STG.E desc[UR36][R6.64+0x60], R3 ;  /* 0x0000600306003986 */ /* 0x0001e2000c101924 */
[C---:B------:R-:W-:Y:S02]  /*170a0*/  ISETP.GT.AND P3, PT, R0.reuse, 0x20, P0 ;  /* 0x000000200000780c */ /* 0x040fe40000764270 */
[C---:B------:R-:W-:Y:S01]  /*170b0*/  ISETP.GT.AND P5, PT, R0.reuse, 0x20, P1 ;  /* 0x000000200000780c */ /* 0x040fe20000fa4270 */
[-C--:B------:R-:W-:Y:S01]  /*170c0*/  FMUL R77, R77, R2.reuse ;  /* 0x000000024d4d7220 */ /* 0x080fe20000400000 */
[----:B------:R-:W-:Y:S01]  /*170d0*/  ISETP.GT.AND P2, PT, R0, 0x21, P1 ;  /* 0x000000210000780c */ /* 0x000fe20000f44270 */
[-C--:B------:R-:W-:Y:S01]  /*170e0*/  FMUL R79, R79, R2.reuse ;  /* 0x000000024f4f7220 */ /* 0x080fe20000400000 */
[-C--:B------:R-:W-:Y:S01]  /*170f0*/  FMUL R81, R81, R2.reuse ;  /* 0x0000000251517220 */ /* 0x080fe20000400000 */
[----:B------:R-:W-:Y:S01]  /*17100*/  FMUL R83, R83, R2 ;  /* 0x0000000253537220 */ /* 0x000fe20000400000 */
[----:B------:R-:W2:Y:S01]  /*17110*/  LDL.LU R146, [R1+0x22c] ;  /* 0x00022c0001927983 */ /* 0x000ea20000300800 */
[----:B0-----:R-:W-:-:S02]  /*17120*/  @P4 IMAD.MOV.U32 R6, RZ, RZ, R8 ;  /* 0x000000ffff064224 */ /* 0x001fc400078e0008 */
[----:B------:R-:W-:Y:S02]  /*17130*/  @P4 IMAD.MOV.U32 R7, RZ, RZ, R9 ;  /* 0x000000ffff074224 */ /* 0x000fe400078e0009 */
[-C--:B------:R-:W-:Y:S01]  /*17140*/  FMUL R11, R40, R2.reuse ;  /* 0x00000002280b7220 */ /* 0x080fe20000400000 */
[-C--:B------:R-:W-:Y:S01]  /*17150*/  FMUL R13, R42, R2.reuse ;  /* 0x000000022a0d7220 */ /* 0x080fe20000400000 */
[----:B------:R-:W-:Y:S02]  /*17160*/  F2FP.TF32.F32.PACK_B R41, R41 ;  /* 0x00000029ff29723e */ /* 0x000fe400024050ff */
[----:B------:R-:W-:Y:S01]  /*17170*/  F2FP.TF32.F32.PACK_B R43, R43 ;  /* 0x0000002bff2b723e */ /* 0x000fe200024050ff */
[----:B------:R0:W-:Y:S01]  /*17180*/  @P4 STG.E desc[UR36][R6.64+0x64], R39 ;  /* 0x0000642706004986 */ /* 0x0001e2000c101924 */
[----:B------:R-:W-:Y:S02]  /*17190*/  ISETP.GT.AND P4, PT, R0, 0x21, P0 ;  /* 0x000000210000780c */ /* 0x000fe40000784270 */
[----:B------:R-:W-:Y:S01]  /*171a0*/  F2FP.TF32.F32.PACK_B R11, R11 ;  /* 0x0000000bff0b723e */ /* 0x000fe200024050ff */
[----:B------:R-:W-:Y:S01]  /*171b0*/  FMUL R3, R44, R2 ;  /* 0x000000022c037220 */ /* 0x000fe20000400000 */
[----:B------:R-:W-:Y:S01]  /*171c0*/  F2FP.TF32.F32.PACK_B R13, R13 ;  /* 0x0000000dff0d723e */ /* 0x000fe200024050ff */
[----:B------:R-:W-:Y:S01]  /*171d0*/  @P2 STG.E desc[UR36][R4.64+0x84], R41 ;  /* 0x0000842904002986 */ /* 0x000fe2000c101924 */
[----:B------:R-:W-:-:S02]  /*171e0*/  F2FP.TF32.F32.PACK_B R45, R45 ;  /* 0x0000002dff2d723e */ /* 0x000fc400024050ff */
[----:B------:R-:W-:Y:S01]  /*171f0*/  F2FP.TF32.F32.PACK_B R47, R47 ;  /* 0x0000002fff2f723e */ /* 0x000fe200024050ff */
[----:B------:R-:W3:Y:S01]  /*17200*/  LDL.LU R147, [R1+0x228] ;  /* 0x0002280001937983 */ /* 0x000ee20000300800 */
[----:B0-----:R-:W-:Y:S02]  /*17210*/  @P3 IMAD.MOV.U32 R6, RZ, RZ, R8 ;  /* 0x000000ffff063224 */ /* 0x001fe400078e0008 */
[----:B------:R-:W-:Y:S01]  /*17220*/  @P3 IMAD.MOV.U32 R7, RZ, RZ, R9 ;  /* 0x000000ffff073224 */ /* 0x000fe200078e0009 */
[----:B------:R0:W-:Y:S04]  /*17230*/  @P5 STG.E desc[UR36][R4.64+0x80], R11 ;  /* 0x0000800b04005986 */ /* 0x0001e8000c101924 */
[----:B------:R1:W-:Y:S01]  /*17240*/  @P3 STG.E desc[UR36][R6.64+0x80], R13 ;  /* 0x0000800d06003986 */ /* 0x0003e2000c101924 */
[----:B------:R-:W-:-:S02]  /*17250*/  ISETP.GT.AND P3, PT, R0, 0x28, P0 ;  /* 0x000000280000780c */ /* 0x000fc40000764270 */
[C---:B------:R-:W-:Y:S01]  /*17260*/  ISETP.GT.AND P5, PT, R0.reuse, 0x28, P1 ;  /* 0x000000280000780c */ /* 0x040fe20000fa4270 */
[----:B------:R-:W4:Y:S01]  /*17270*/  LDL.LU R148, [R1+0x224] ;  /* 0x0002240001947983 */ /* 0x000f220000300800 */
[----:B------:R-:W-:Y:S01]  /*17280*/  ISETP.GT.AND P2, PT, R0, 0x29, P1 ;  /* 0x000000290000780c */ /* 0x000fe20000f44270 */
[-C--:B0-----:R-:W-:Y:S01]  /*17290*/  FMUL R11, R46, R2.reuse ;  /* 0x000000022e0b7220 */ /* 0x081fe20000400000 */
[----:B------:R-:W-:Y:S01]  /*172a0*/  F2FP.TF32.F32.PACK_B R3, R3 ;  /* 0x00000003ff03723e */ /* 0x000fe200024050ff */
[----:B------:R-:W4:Y:S01]  /*172b0*/  LDL.LU R149, [R1+0x220] ;  /* 0x0002200001957983 */ /* 0x000f220000300800 */
[----:B-1----:R-:W-:Y:S02]  /*172c0*/  @P4 IMAD.MOV.U32 R6, RZ, RZ, R8 ;  /* 0x000000ffff064224 */ /* 0x002fe400078e0008 */
[----:B------:R-:W-:Y:S01]  /*172d0*/  @P4 IMAD.MOV.U32 R7, RZ, RZ, R9 ;  /* 0x000000ffff074224 */ /* 0x000fe200078e0009 */
[----:B------:R-:W-:Y:S01]  /*172e0*/  F2FP.TF32.F32.PACK_B R11, R11 ;  /* 0x0000000bff0b723e */ /* 0x000fe200024050ff */
[-C--:B------:R-:W-:Y:S01]  /*172f0*/  FMUL R13, R48, R2.reuse ;  /* 0x00000002300d7220 */ /* 0x080fe20000400000 */
[----:B------:R-:W-:Y:S01]  /*17300*/  F2FP.TF32.F32.PACK_B R49, R49 ;  /* 0x00000031ff31723e */ /* 0x000fe200024050ff */
[----:B------:R-:W-:Y:S01]  /*17310*/  FMUL R85, R85, R2 ;  /* 0x0000000255557220 */ /* 0x000fe20000400000 */
[----:B------:R0:W-:Y:S01]  /*17320*/  @P4 STG.E desc[UR36][R6.64+0x84], R43 ;  /* 0x0000842b06004986 */ /* 0x0001e2000c101924 */
[----:B------:R-:W-:-:S03]  /*17330*/  ISETP.GT.AND P4, PT, R0, 0x29, P0 ;  /* 0x000000290000780c */ /* 0x000fc60000784270 */
[----:B------:R1:W-:Y:S04]  /*17340*/  @P5 STG.E desc[UR36][R4.64+0xa0], R3 ;  /* 0x0000a00304005986 */ /* 0x0003e8000c101924 */
[----:B------:R-:W-:Y:S01]  /*17350*/  @P2 STG.E desc[UR36][R4.64+0xa4], R45 ;  /* 0x0000a42d04002986 */ /* 0x000fe2000c101924 */
[----:B0-----:R-:W-:Y:S01]  /*17360*/  @P3 IMAD.MOV.U32 R6, RZ, RZ, R8 ;  /* 0x000000ffff063224 */ /* 0x001fe200078e0008 */
[----:B------:R-:W-:Y:S01]  /*17370*/  F2FP.TF32.F32.PACK_B R51, R51 ;  /* 0x00000033ff33723e */ /* 0x000fe200024050ff */
[----:B------:R-:W-:Y:S01]  /*17380*/  @P3 IMAD.MOV.U32 R7, RZ, RZ, R9 ;  /* 0x000000ffff073224 */ /* 0x000fe200078e0009 */
[----:B------:R-:W-:Y:S01]  /*17390*/  F2FP.TF32.F32.PACK_B R53, R53 ;  /* 0x00000035ff35723e */ /* 0x000fe200024050ff */
[----:B------:R-:W4:Y:S04]  /*173a0*/  LDL.LU R150, [R1+0x21c] ;  /* 0x00021c0001967983 */ /* 0x000f280000300800 */
[----:B------:R0:W-:Y:S01]  /*173b0*/  @P3 STG.E desc[UR36][R6.64+0xa0], R11 ;  /* 0x0000a00b06003986 */ /* 0x0001e2000c101924 */
[----:B------:R-:W-:-:S02]  /*173c0*/  ISETP.GT.AND P3, PT, R0, 0x30, P0 ;  /* 0x000000300000780c */ /* 0x000fc40000764270 */
[----:B------:R-:W-:Y:S01]  /*173d0*/  ISETP.GT.AND P5, PT, R0, 0x30, P1 ;  /* 0x000000300000780c */ /* 0x000fe20000fa4270 */
[----:B-1----:R-:W-:Y:S01]  /*173e0*/  FMUL R3, R50, R2 ;  /* 0x0000000232037220 */ /* 0x002fe20000400000 */
[----:B------:R-:W-:Y:S01]  /*173f0*/  ISETP.GT.AND P2, PT, R0, 0x31, P1 ;  /* 0x000000310000780c */ /* 0x000fe20000f44270 */
[----:B------:R-:W4:Y:S01]  /*17400*/  LDL.LU R151, [R1+0x218] ;  /* 0x0002180001977983 */ /* 0x000f220000300800 */
[----:B0-----:R-:W-:Y:S01]  /*17410*/  @P4 MOV R6, R8 ;  /* 0x0000000800064202 */ /* 0x001fe20000000f00 */
        /* <DEDUP_REMOVED lines=13> */
[-C--:B------:R-:W-:Y:S01]  /*174f0*/  FMUL R89, R89, R2.reuse ;  /* 0x0000000259597220 */ /* 0x080fe20000400000 */
[----:B------:R-:W-:Y:S01]  /*17500*/  F2FP.TF32.F32.PACK_B R59, R59 ;  /* 0x0000003bff3b723e */ /* 0x000fe200024050ff */
[----:B------:R-:W-:Y:S01]  /*17510*/  FMUL R91, R91, R2 ;  /* 0x000000025b5b7220 */ /* 0x000fe20000400000 */
[----:B------:R0:W-:Y:S01]  /*17520*/  @P3 STG.E desc[UR36][R6.64+0xc0], R3 ;  /* 0x0000c00306003986 */ /* 0x0001e2000c101924 */
[----:B------:R-:W-:-:S02]  /*17530*/  ISETP.GT.AND P3, PT, R0, 0x38, P0 ;  /* 0x000000380000780c */ /* 0x000fc40000764270 */
[C---:B------:R-:W-:Y:S01]  /*17540*/  ISETP.GT.AND P5, PT, R0.reuse, 0x38, P1 ;  /* 0x000000380000780c */ /* 0x040fe20000fa4270 */
[-C--:B------:R-:W-:Y:S01]  /*17550*/  FMUL R93, R93, R2.reuse ;  /* 0x000000025d5d7220 */ /* 0x080fe20000400000 */
[----:B------:R-:W-:Y:S01]  /*17560*/  ISETP.GT.AND P2, PT, R0, 0x39, P1 ;  /* 0x000000390000780c */ /* 0x000fe20000f44270 */
[----:B------:R2:W5:Y:S01]  /*17570*/  LDL.LU R152, [R1+0x214] ;  /* 0x0002140001987983 */ /* 0x0005620000300800 */
[-C--:B-1----:R-:W-:Y:S01]  /*17580*/  FMUL R13, R54, R2.reuse ;  /* 0x00000002360d7220 */ /* 0x082fe20000400000 */
[----:B------:R-:W-:Y:S02]  /*17590*/  F2FP.TF32.F32.PACK_B R11, R11 ;  /* 0x0000000bff0b723e */ /* 0x000fe400024050ff */
[----:B------:R-:W-:Y:S01]  /*175a0*/  F2FP.TF32.F32.PACK_B R61, R61 ;  /* 0x0000003dff3d723e */ /* 0x000fe200024050ff */
[----:B------:R1:W5:Y:S01]  /*175b0*/  LDL.LU R17, [R1+0x210] ;  /* 0x0002100001117983 */ /* 0x0003620000300800 */
[----:B0-----:R-:W-:Y:S02]  /*175c0*/  @P4 IMAD.MOV.U32 R6, RZ, RZ, R8 ;  /* 0x000000ffff064224 */ /* 0x001fe400078e0008 */
[----:B------:R-:W-:Y:S01]  /*175d0*/  @P4 IMAD.MOV.U32 R7, RZ, RZ, R9 ;  /* 0x000000ffff074224 */ /* 0x000fe200078e0009 */
[----:B------:R-:W-:Y:S01]  /*175e0*/  F2FP.TF32.F32.PACK_B R13, R13 ;  /* 0x0000000dff0d723e */ /* 0x000fe200024050ff */
[----:B------:R-:W-:Y:S01]  /*175f0*/  FMUL R3, R56, R2 ;  /* 0x0000000238037220 */ /* 0x000fe20000400000 */
[----:B------:R-:W-:Y:S01]  /*17600*/  F2FP.TF32.F32.PACK_B R63, R63 ;  /* 0x0000003fff3f723e */ /* 0x000fe200024050ff */
[----:B------:R1:W5:Y:S04]  /*17610*/  LDL.LU R16, [R1+0x20c] ;  /* 0x00020c0001107983 */ /* 0x0003680000300800 */
[----:B------:R0:W-:Y:S01]  /*17620*/  @P4 STG.E desc[UR36][R6.64+0xc4], R51 ;  /* 0x0000c43306004986 */ /* 0x0001e2000c101924 */
[----:B------:R-:W-:-:S03]  /*17630*/  ISETP.GT.AND P4, PT, R0, 0x39, P0 ;  /* 0x000000390000780c */ /* 0x000fc60000784270 */
[----:B------:R-:W-:Y:S04]  /*17640*/  @P5 STG.E desc[UR36][R4.64+0xe0], R11 ;  /* 0x0000e00b04005986 */ /* 0x000fe8000c101924 */
[----:B------:R-:W-:Y:S01]  /*17650*/  @P2 STG.E desc[UR36][R4.64+0xe4], R53 ;  /* 0x0000e43504002986 */ /* 0x000fe2000c101924 */
[----:B0-----:R-:W-:Y:S02]  /*17660*/  @P3 IMAD.MOV.U32 R6, RZ, RZ, R8 ;  /* 0x000000ffff063224 */ /* 0x001fe400078e0008 */
[----:B------:R-:W-:-:S05]  /*17670*/  @P3 IMAD.MOV.U32 R7, RZ, RZ, R9 ;  /* 0x000000ffff073224 */ /* 0x000fca00078e0009 */
[----:B------:R0:W-:Y:S01]  /*17680*/  @P3 STG.E desc[UR36][R6.64+0xe0], R13 ;  /* 0x0000e00d06003986 */ /* 0x0001e2000c101924 */
[C---:B------:R-:W-:Y:S02]  /*17690*/  ISETP.GT.AND P3, PT, R0.reuse, 0x40, P0 ;  /* 0x000000400000780c */ /* 0x040fe40000764270 */
[C---:B------:R-:W-:Y:S02]  /*176a0*/  ISETP.GT.AND P5, PT, R0.reuse, 0x40, P1 ;  /* 0x000000400000780c */ /* 0x040fe40000fa4270 */
[----:B------:R-:W-:Y:S01]  /*176b0*/  ISETP.GT.AND P2, PT, R0, 0x41, P1 ;  /* 0x000000410000780c */ /* 0x000fe20000f44270 */
[----:B0-----:R-:W-:Y:S02]  /*176c0*/  @P4 IMAD.MOV.U32 R6, RZ, RZ, R8 ;  /* 0x000000ffff064224 */ /* 0x001fe400078e0008 */
[----:B------:R-:W-:Y:S02]  /*176d0*/  @P4 IMAD.MOV.U32 R7, RZ, RZ, R9 ;  /* 0x000000ffff074224 */ /* 0x000fe400078e0009 */
[----:B------:R-:W-:-:S03]  /*176e0*/  FMUL R11, R58, R2 ;  /* 0x000000023a0b7220 */ /* 0x000fc60000400000 */
[----:B------:R0:W-:Y:S01]  /*176f0*/  @P4 STG.E desc[UR36][R6.64+0xe4], R55 ;  /* 0x0000e43706004986 */ /* 0x0001e2000c101924 */
[C---:B------:R-:W-:Y:S02]  /*17700*/  ISETP.GT.AND P4, PT, R0.reuse, 0x41, P0 ;  /* 0x000000410000780c */ /* 0x040fe40000784270 */
[----:B------:R-:W-:Y:S02]  /*17710*/  F2FP.TF32.F32.PACK_B R3, R3 ;  /* 0x00000003ff03723e */ /* 0x000fe400024050ff */
[----:B------:R-:W-:Y:S01]  /*17720*/  F2FP.TF32.F32.PACK_B R11, R11 ;  /* 0x0000000bff0b723e */ /* 0x000fe200024050ff */
[----:B------:R-:W-:Y:S01]  /*17730*/  @P2 STG.E desc[UR36][R4.64+0x104], R57 ;  /* 0x0001043904002986 */ /* 0x000fe2000c101924 */
[----:B0-----:R-:W-:Y:S02]  /*17740*/  @P3 IMAD.MOV.U32 R6, RZ, RZ, R8 ;  /* 0x000000ffff063224 */ /* 0x001fe400078e0008 */
[----:B------:R-:W-:Y:S01]  /*17750*/  @P3 IMAD.MOV.U32 R7, RZ, RZ, R9 ;  /* 0x000000ffff073224 */ /* 0x000fe200078e0009 */
[----:B------:R-:W-:Y:S04]  /*17760*/  @P5 STG.E desc[UR36][R4.64+0x100], R3 ;  /* 0x0001000304005986 */ /* 0x000fe8000c101924 */
[----:B------:R0:W-:Y:S01]  /*17770*/  @P3 STG.E desc[UR36][R6.64+0x100], R11 ;  /* 0x0001000b06003986 */ /* 0x0001e2000c101924 */
[----:B------:R-:W-:-:S02]  /*17780*/  ISETP.GT.AND P3, PT, R0, 0x48, P0 ;  /* 0x000000480000780c */ /* 0x000fc40000764270 */
[C---:B------:R-:W-:Y:S02]  /*17790*/  ISETP.GT.AND P5, PT, R0.reuse, 0x48, P1 ;  /* 0x000000480000780c */ /* 0x040fe40000fa4270 */
[----:B------:R-:W-:Y:S02]  /*177a0*/  ISETP.GT.AND P2, PT, R0, 0x49, P1 ;  /* 0x000000490000780c */ /* 0x000fe40000f44270 */
[----:B0-----:R-:W-:Y:S01]  /*177b0*/  @P4 MOV R6, R8 ;  /* 0x0000000800064202 */ /* 0x001fe20000000f00 */
[----:B------:R-:W-:Y:S02]  /*177c0*/  @P4 IMAD.MOV.U32 R7, RZ, RZ, R9 ;  /* 0x000000ffff074224 */ /* 0x000fe400078e0009 */
[-C--:B------:R-:W-:Y:S01]  /*177d0*/  FMUL R13, R60, R2.reuse ;  /* 0x000000023c0d7220 */ /* 0x080fe20000400000 */
[----:B------:R-:W-:Y:S02]  /*177e0*/  FMUL R3, R62, R2 ;  /* 0x000000023e037220 */ /* 0x000fe40000400000 */
[----:B------:R0:W-:Y:S01]  /*177f0*/  @P4 STG.E desc[UR36][R6.64+0x104], R59 ;  /* 0x0001043b06004986 */ /* 0x0001e2000c101924 */
[----:B------:R-:W-:-:S02]  /*17800*/  ISETP.GT.AND P4, PT, R0, 0x49, P0 ;  /* 0x000000490000780c */ /* 0x000fc40000784270 */
        /* <DEDUP_REMOVED lines=9> */
[----:B------:R-:W-:Y:S01]  /*178a0*/  ISETP.GT.AND P2, PT, R0, 0x51, P1 ;  /* 0x000000510000780c */ /* 0x000fe20000f44270 */
[----:B0-----:R-:W-:Y:S02]  /*178b0*/  @P4 IMAD.MOV.U32 R6, RZ, RZ, R8 ;  /* 0x000000ffff064224 */ /* 0x001fe400078e0008 */
[----:B------:R-:W-:Y:S02]  /*178c0*/  @P4 IMAD.MOV.U32 R7, RZ, RZ, R9 ;  /* 0x000000ffff074224 */ /* 0x000fe400078e0009 */
[-C--:B------:R-:W-:Y:S01]  /*178d0*/  FMUL R11, R64, R2.reuse ;  /* 0x00000002400b7220 */ /* 0x080fe20000400000 */
[----:B------:R-:W-:Y:S02]  /*178e0*/  FMUL R13, R66, R2 ;  /* 0x00000002420d7220 */ /* 0x000fe40000400000 */
[----:B------:R0:W-:Y:S01]  /*178f0*/  @P4 STG.E desc[UR36][R6.64+0x124], R63 ;  /* 0x0001243f06004986 */ /* 0x0001e2000c101924 */
[----:B------:R-:W-:-:S02]  /*17900*/  ISETP.GT.AND P4, PT, R0, 0x51, P0 ;  /* 0x000000510000780c */ /* 0x000fc40000784270 */
[----:B------:R-:W-:Y:S02]  /*17910*/  F2FP.TF32.F32.PACK_B R11, R11 ;  /* 0x0000000bff0b723e */ /* 0x000fe400024050ff */
[----:B------:R-:W-:Y:S02]  /*17920*/  F2FP.TF32.F32.PACK_B R65, R65 ;  /* 0x00000041ff41723e */ /* 0x000fe400024050ff */
[----:B------:R-:W-:Y:S01]  /*17930*/  F2FP.TF32.F32.PACK_B R13, R13 ;  /* 0x0000000dff0d723e */ /* 0x000fe200024050ff */
[----:B------:R-:W-:Y:S01]  /*17940*/  @P5 STG.E desc[UR36][R4.64+0x140], R11 ;  /* 0x0001400b04005986 */ /* 0x000fe2000c101924 */
[----:B0-----:R-:W-:Y:S02]  /*17950*/  @P3 IMAD.MOV.U32 R6, RZ, RZ, R8 ;  /* 0x000000ffff063224 */ /* 0x001fe400078e0008 */
[----:B------:R-:W-:Y:S01]  /*17960*/  @P3 IMAD.MOV.U32 R7, RZ, RZ, R9 ;  /* 0x000000ffff073224 */ /* 0x000fe200078e0009 */
[----:B------:R-:W-:Y:S01]  /*17970*/  @P2 STG.E desc[UR36][R4.64+0x144], R65 ;  /* 0x0001444104002986 */ /* 0x000fe2000c101924 */
[----:B------:R-:W-:-:S03]  /*17980*/  F2FP.TF32.F32.PACK_B R67, R67 ;  /* 0x00000043ff43723e */ /* 0x000fc600024050ff */
[----:B------:R0:W-:Y:S01]  /*17990*/  @P3 STG.E desc[UR36][R6.64+0x140], R13 ;  /* 0x0001400d06003986 */ /* 0x0001e2000c101924 */
[C---:B------:R-:W-:Y:S02]  /*179a0*/  ISETP.GT.AND P3, PT, R0.reuse, 0x58, P0 ;  /* 0x000000580000780c */ /* 0x040fe40000764270 */
[C---:B------:R-:W-:Y:S02]  /*179b0*/  ISETP.GT.AND P5, PT, R0.reuse, 0x58, P1 ;  /* 0x000000580000780c */ /* 0x040fe40000fa4270 */
[----:B------:R-:W-:Y:S01]  /*179c0*/  ISETP.GT.AND P2, PT, R0, 0x59, P1 ;  /* 0x000000590000780c */ /* 0x000fe20000f44270 */
[----:B0-----:R-:W-:Y:S02]  /*179d0*/  @P4 IMAD.MOV.U32 R6, RZ, RZ, R8 ;  /* 0x000000ffff064224 */ /* 0x001fe400078e0008 */
[----:B------:R-:W-:Y:S02]  /*179e0*/  @P4 IMAD.MOV.U32 R7, RZ, RZ, R9 ;  /* 0x000000ffff074224 */ /* 0x000fe400078e0009 */
[-C--:B------:R-:W-:Y:S01]  /*179f0*/  FMUL R3, R68, R2.reuse ;  /* 0x0000000244037220 */ /* 0x080fe20000400000 */
[----:B------:R-:W-:-:S02]  /*17a00*/  FMUL R11, R70, R2 ;  /* 0x00000002460b7220 */ /* 0x000fc40000400000 */
[----:B------:R0:W-:Y:S01]  /*17a10*/  @P4 STG.E desc[UR36][R6.64+0x144], R67 ;  /* 0x0001444306004986 */ /* 0x0001e2000c101924 */
[----:B------:R-:W-:Y:S02]  /*17a20*/  ISETP.GT.AND P4, PT, R0, 0x59, P0 ;  /* 0x000000590000780c */ /* 0x000fe40000784270 */
        /* <DEDUP_REMOVED lines=11> */
[----:B------:R-:W-:Y:S02]  /*17ae0*/  ISETP.GT.AND P2, PT, R0, 0x61, P1 ;  /* 0x000000610000780c */ /* 0x000fe40000f44270 */
[----:B0-----:R-:W-:Y:S01]  /*17af0*/  @P4 MOV R6, R8 ;  /* 0x0000000800064202 */ /* 0x001fe20000000f00 */
        /* <DEDUP_REMOVED lines=96> */
[----:B------:R-:W-:Y:S01]  /*18100*/  F2FP.TF32.F32.PACK_B R93, R93 ;  /* 0x0000005dff5d723e */ /* 0x000fe200024050ff */
[----:B------:R-:W-:Y:S01]  /*18110*/  FMUL R95, R95, R2 ;  /* 0x000000025f5f7220 */ /* 0x000fe20000400000 */
        /* <DEDUP_REMOVED lines=15> */
[----:B------:R-:W-:Y:S01]  /*18210*/  ISETP.GT.AND P4, PT, R0, 0x91, P0 ;  /* 0x000000910000780c */ /* 0x000fe20000784270 */
[-C--:B------:R-:W-:Y:S01]  /*18220*/  FMUL R3, R98, R2.reuse ;  /* 0x0000000262037220 */ /* 0x080fe20000400000 */
        /* <DEDUP_REMOVED lines=153> */
[-C--:B------:R-:W-:Y:S01]  /*18bc0*/  FMUL R129, R129, R2.reuse ;  /* 0x0000000281817220 */ /* 0x080fe20000400000 */
[----:B0-----:R-:W-:Y:S02]  /*18bd0*/  @P4 IMAD.MOV.U32 R6, RZ, RZ, R8 ;  /* 0x000000ffff064224 */ /* 0x001fe400078e0008 */
[----:B------:R-:W-:Y:S02]  /*18be0*/  @P4 IMAD.MOV.U32 R7, RZ, RZ, R9 ;  /* 0x000000ffff074224 */ /* 0x000fe400078e0009 */
[-C--:B------:R-:W-:Y:S01]  /*18bf0*/  FMUL R3, R128, R2.reuse ;  /* 0x0000000280037220 */ /* 0x080fe20000400000 */
[----:B------:R-:W-:-:S02]  /*18c00*/  FMUL R11, R130, R2 ;  /* 0x00000002820b7220 */ /* 0x000fc40000400000 */
[----:B------:R0:W-:Y:S01]  /*18c10*/  @P4 STG.E desc[UR36][R6.64+0x324], R127 ;  /* 0x0003247f06004986 */ /* 0x0001e2000c101924 */
[C---:B------:R-:W-:Y:S02]  /*18c20*/  ISETP.GT.AND P4, PT, R0.reuse, 0xd1, P0 ;  /* 0x000000d10000780c */ /* 0x040fe40000784270 */
[----:B------:R-:W-:Y:S02]  /*18c30*/  F2FP.TF32.F32.PACK_B R129, R129 ;  /* 0x00000081ff81723e */ /* 0x000fe400024050ff */
[----:B------:R-:W-:Y:S01]  /*18c40*/  F2FP.TF32.F32.PACK_B R3, R3 ;  /* 0x00000003ff03723e */ /* 0x000fe200024050ff */
[-C--:B------:R-:W-:Y:S01]  /*18c50*/  FMUL R131, R131, R2.reuse ;  /* 0x0000000283837220 */ /* 0x080fe20000400000 */
[----:B------:R-:W-:Y:S01]  /*18c60*/  F2FP.TF32.F32.PACK_B R11, R11 ;  /* 0x0000000bff0b723e */ /* 0x000fe200024050ff */
[----:B------:R-:W-:Y:S01]  /*18c70*/  @P2 STG.E desc[UR36][R4.64+0x344], R129 ;  /* 0x0003448104002986 */ /* 0x000fe2000c101924 */
[----:B0-----:R-:W-:Y:S02]  /*18c80*/  @P3 IMAD.MOV.U32 R6, RZ, RZ, R8 ;  /* 0x000000ffff063224 */ /* 0x001fe400078e0008 */
[----:B------:R-:W-:Y:S01]  /*18c90*/  @P3 IMAD.MOV.U32 R7, RZ, RZ, R9 ;  /* 0x000000ffff073224 */ /* 0x000fe200078e0009 */
[----:B------:R-:W-:Y:S01]  /*18ca0*/  @P5 STG.E desc[UR36][R4.64+0x340], R3 ;  /* 0x0003400304005986 */ /* 0x000fe2000c101924 */
[C---:B------:R-:W-:Y:S01]  /*18cb0*/  ISETP.GT.AND P2, PT, R0.reuse, 0xd9, P1 ;  /* 0x000000d90000780c */ /* 0x040fe20000f44270 */
[----:B------:R-:W-:Y:S01]  /*18cc0*/  FMUL R133, R133, R2 ;  /* 0x0000000285857220 */ /* 0x000fe20000400000 */
[----:B------:R-:W-:Y:S01]  /*18cd0*/  F2FP.TF32.F32.PACK_B R131, R131 ;  /* 0x00000083ff83723e */ /* 0x000fe200024050ff */
[----:B------:R0:W-:Y:S01]  /*18ce0*/  @P3 STG.E desc[UR36][R6.64+0x340], R11 ;  /* 0x0003400b06003986 */ /* 0x0001e2000c101924 */
[----:B------:R-:W-:-:S02]  /*18cf0*/  ISETP.GT.AND P3, PT, R0, 0xd8, P0 ;  /* 0x000000d80000780c */ /* 0x000fc40000764270 */
[----:B------:R-:W-:Y:S01]  /*18d00*/  ISETP.GT.AND P5, PT, R0, 0xd8, P1 ;  /* 0x000000d80000780c */ /* 0x000fe20000fa4270 */
[----:B------:R-:W-:Y:S01]  /*18d10*/  FMUL R13, R132, R2 ;  /* 0x00000002840d7220 */ /* 0x000fe20000400000 */
[----:B------:R-:W-:Y:S02]  /*18d20*/  F2FP.TF32.F32.PACK_B R133, R133 ;  /* 0x00000085ff85723e */ /* 0x000fe400024050ff */
[----:B0-----:R-:W-:Y:S01]  /*18d30*/  @P4 MOV R6, R8 ;  /* 0x0000000800064202 */ /* 0x001fe20000000f00 */
[----:B------:R-:W-:Y:S02]  /*18d40*/  @P4 IMAD.MOV.U32 R7, RZ, RZ, R9 ;  /* 0x000000ffff074224 */ /* 0x000fe400078e0009 */
[----:B------:R-:W-:-:S03]  /*18d50*/  FMUL R3, R134, R2 ;  /* 0x0000000286037220 */ /* 0x000fc60000400000 */
[----:B------:R0:W-:Y:S01]  /*18d60*/  @P4 STG.E desc[UR36][R6.64+0x344], R131 ;  /* 0x0003448306004986 */ /* 0x0001e2000c101924 */
[C---:B------:R-:W-:Y:S02]  /*18d70*/  ISETP.GT.AND P4, PT, R0.reuse, 0xd9, P0 ;  /* 0x000000d90000780c */ /* 0x040fe40000784270 */
[----:B------:R-:W-:Y:S01]  /*18d80*/  F2FP.TF32.F32.PACK_B R13, R13 ;  /* 0x0000000dff0d723e */ /* 0x000fe200024050ff */
[----:B------:R-:W-:Y:S01]  /*18d90*/  @P2 STG.E desc[UR36][R4.64+0x364], R133 ;  /* 0x0003648504002986 */ /* 0x000fe2000c101924 */
[----:B------:R-:W-:Y:S01]  /*18da0*/  ISETP.GT.AND P2, PT, R0, 0xe1, P1 ;  /* 0x000000e10000780c */ /* 0x000fe20000f44270 */
[-C--:B------:R-:W-:Y:S01]  /*18db0*/  FMUL R135, R135, R2.reuse ;  /* 0x0000000287877220 */ /* 0x080fe20000400000 */
[----:B------:R-:W-:Y:S01]  /*18dc0*/  F2FP.TF32.F32.PACK_B R3, R3 ;  /* 0x00000003ff03723e */ /* 0x000fe200024050ff */
[----:B------:R-:W-:Y:S01]  /*18dd0*/  FMUL R137, R137, R2 ;  /* 0x0000000289897220 */ /* 0x000fe20000400000 */
[----:B0-----:R-:W-:Y:S02]  /*18de0*/  @P3 IMAD.MOV.U32 R6, RZ, RZ, R8 ;  /* 0x000000ffff063224 */ /* 0x001fe400078e0008 */
[----:B------:R-:W-:Y:S01]  /*18df0*/  @P3 IMAD.MOV.U32 R7, RZ, RZ, R9 ;  /* 0x000000ffff073224 */ /* 0x000fe200078e0009 */
[----:B------:R-:W-:Y:S01]  /*18e00*/  @P5 STG.E desc[UR36][R4.64+0x360], R13 ;  /* 0x0003600d04005986 */ /* 0x000fe2000c101924 */
[----:B------:R-:W-:-:S03]  /*18e10*/  F2FP.TF32.F32.PACK_B R135, R135 ;  /* 0x00000087ff87723e */ /* 0x000fc600024050ff */
[----:B------:R0:W-:Y:S01]  /*18e20*/  @P3 STG.E desc[UR36][R6.64+0x360], R3 ;  /* 0x0003600306003986 */ /* 0x0001e2000c101924 */
[----:B------:R-:W-:Y:S02]  /*18e30*/  F2FP.TF32.F32.PACK_B R137, R137 ;  /* 0x00000089ff89723e */ /* 0x000fe400024050ff */
[C---:B------:R-:W-:Y:S02]  /*18e40*/  ISETP.GT.AND P3, PT, R0.reuse, 0xe0, P0 ;  /* 0x000000e00000780c */ /* 0x040fe40000764270 */
[----:B------:R-:W-:Y:S01]  /*18e50*/  ISETP.GT.AND P5, PT, R0, 0xe0, P1 ;  /* 0x000000e00000780c */ /* 0x000fe20000fa4270 */
[----:B0-----:R-:W-:Y:S02]  /*18e60*/  @P4 IMAD.MOV.U32 R6, RZ, RZ, R8 ;  /* 0x000000ffff064224 */ /* 0x001fe400078e0008 */
[----:B------:R-:W-:Y:S02]  /*18e70*/  @P4 IMAD.MOV.U32 R7, RZ, RZ, R9 ;  /* 0x000000ffff074224 */ /* 0x000fe400078e0009 */
[----:B------:R-:W-:-:S03]  /*18e80*/  FMUL R11, R136, R2 ;  /* 0x00000002880b7220 */ /* 0x000fc60000400000 */
[----:B------:R0:W-:Y:S01]  /*18e90*/  @P4 STG.E desc[UR36][R6.64+0x364], R135 ;  /* 0x0003648706004986 */ /* 0x0001e2000c101924 */
[----:B------:R-:W-:-:S03]  /*18ea0*/  FMUL R13, R138, R2 ;  /* 0x000000028a0d7220 */ /* 0x000fc60000400000 */
[----:B------:R-:W-:Y:S01]  /*18eb0*/  @P2 STG.E desc[UR36][R4.64+0x384], R137 ;  /* 0x0003848904002986 */ /* 0x000fe2000c101924 */
[C---:B------:R-:W-:Y:S02]  /*18ec0*/  ISETP.GT.AND P2, PT, R0.reuse, 0xe1, P0 ;  /* 0x000000e10000780c */ /* 0x040fe40000744270 */
[----:B------:R-:W-:Y:S01]  /*18ed0*/  F2FP.TF32.F32.PACK_B R11, R11 ;  /* 0x0000000bff0b723e */ /* 0x000fe200024050ff */
[-C--:B------:R-:W-:Y:S01]  /*18ee0*/  FMUL R139, R139, R2.reuse ;  /* 0x000000028b8b7220 */ /* 0x080fe20000400000 */
[----:B------:R-:W-:Y:S01]  /*18ef0*/  F2FP.TF32.F32.PACK_B R13, R13 ;  /* 0x0000000dff0d723e */ /* 0x000fe200024050ff */
[--C-:B0-----:R-:W-:Y:S02]  /*18f00*/  @P3 IMAD.MOV.U32 R6, RZ, RZ, R8.reuse ;  /* 0x000000ffff063224 */ /* 0x101fe400078e0008 */
[----:B------:R-:W-:Y:S01]  /*18f10*/  @P3 IMAD.MOV.U32 R7, RZ, RZ, R9 ;  /* 0x000000ffff073224 */ /* 0x000fe200078e0009 */
[----:B------:R-:W-:Y:S01]  /*18f20*/  @P5 STG.E desc[UR36][R4.64+0x380], R11 ;  /* 0x0003800b04005986 */ /* 0x000fe2000c101924 */
[----:B------:R-:W-:Y:S01]  /*18f30*/  ISETP.GT.AND P4, PT, R0, 0xe8, P1 ;  /* 0x000000e80000780c */ /* 0x000fe20000f84270 */
[----:B------:R-:W-:Y:S01]  /*18f40*/  FMUL R3, R140, R2 ;  /* 0x000000028c037220 */ /* 0x000fe20000400000 */
[----:B------:R-:W-:Y:S01]  /*18f50*/  F2FP.TF32.F32.PACK_B R139, R139 ;  /* 0x0000008bff8b723e */ /* 0x000fe200024050ff */
[----:B------:R0:W-:Y:S03]  /*18f60*/  @P3 STG.E desc[UR36][R6.64+0x380], R13 ;  /* 0x0003800d06003986 */ /* 0x0001e6000c101924 */
[----:B------:R-:W-:Y:S01]  /*18f70*/  F2FP.TF32.F32.PACK_B R3, R3 ;  /* 0x00000003ff03723e */ /* 0x000fe200024050ff */
[----:B0-----:R-:W-:-:S02]  /*18f80*/  @P2 IMAD.MOV.U32 R6, RZ, RZ, R8 ;  /* 0x000000ffff062224 */ /* 0x001fc400078e0008 */
[----:B------:R-:W-:-:S05]  /*18f90*/  @P2 IMAD.MOV.U32 R7, RZ, RZ, R9 ;  /* 0x000000ffff072224 */ /* 0x000fca00078e0009 */
[----:B------:R0:W-:Y:S01]  /*18fa0*/  @P2 STG.E desc[UR36][R6.64+0x384], R139 ;  /* 0x0003848b06002986 */ /* 0x0001e2000c101924 */
[C---:B------:R-:W-:Y:S02]  /*18fb0*/  ISETP.GT.AND P2, PT, R0.reuse, 0xe8, P0 ;  /* 0x000000e80000780c */ /* 0x040fe40000744270 */
[C---:B------:R-:W-:Y:S01]  /*18fc0*/  ISETP.GT.AND P5, PT, R0.reuse, 0xe9, P1 ;  /* 0x000000e90000780c */ /* 0x040fe20000fa4270 */
[----:B------:R-:W-:Y:S01]  /*18fd0*/  @P4 STG.E desc[UR36][R4.64+0x3a0], R3 ;  /* 0x0003a00304004986 */ /* 0x000fe2000c101924 */
[----:B------:R-:W-:Y:S01]  /*18fe0*/  ISETP.GT.AND P4, PT, R0, 0xe9, P0 ;  /* 0x000000e90000780c */ /* 0x000fe20000784270 */
[-C--:B------:R-:W-:Y:S01]  /*18ff0*/  FMUL R141, R141, R2.reuse ;  /* 0x000000028d8d7220 */ /* 0x080fe20000400000 */
[-C--:B------:R-:W-:Y:S01]  /*19000*/  FMUL R11, R142, R2.reuse ;  /* 0x000000028e0b7220 */ /* 0x080fe20000400000 */
[----:B------:R-:W-:-:S03]  /*19010*/  FMUL R143, R143, R2 ;  /* 0x000000028f8f7220 */ /* 0x000fc60000400000 */
[----:B------:R-:W-:Y:S02]  /*19020*/  F2FP.TF32.F32.PACK_B R141, R141 ;  /* 0x0000008dff8d723e */ /* 0x000fe400024050ff */
[----:B------:R-:W-:Y:S01]  /*19030*/  F2FP.TF32.F32.PACK_B R11, R11 ;  /* 0x0000000bff0b723e */ /* 0x000fe200024050ff */
[----:B0-----:R-:W-:Y:S02]  /*19040*/  @P2 IMAD.MOV.U32 R6, RZ, RZ, R8 ;  /* 0x000000ffff062224 */ /* 0x001fe400078e0008 */
[--C-:B------:R-:W-:Y:S01]  /*19050*/  @P2 IMAD.MOV.U32 R7, RZ, RZ, R9.reuse ;  /* 0x000000ffff072224 */ /* 0x100fe200078e0009 */
[C---:B------:R-:W-:Y:S01]  /*19060*/  ISETP.GT.AND P3, PT, R0.reuse, 0xf0, P1 ;  /* 0x000000f00000780c */ /* 0x040fe20000f64270 */
[----:B------:R-:W-:Y:S01]  /*19070*/  @P5 STG.E desc[UR36][R4.64+0x3a4], R141 ;  /* 0x0003a48d04005986 */ /* 0x000fe2000c101924 */
[----:B------:R-:W-:Y:S01]  /*19080*/  ISETP.GT.AND P5, PT, R0, 0xf1, P1 ;  /* 0x000000f10000780c */ /* 0x000fe20000fa4270 */
[-C--:B------:R-:W-:Y:S01]  /*19090*/  FMUL R15, R144, R2.reuse ;  /* 0x00000002900f7220 */ /* 0x080fe20000400000 */
[----:B------:R-:W-:Y:S01]  /*190a0*/  F2FP.TF32.F32.PACK_B R143, R143 ;  /* 0x0000008fff8f723e */ /* 0x000fe200024050ff */
[----:B------:R0:W-:Y:S01]  /*190b0*/  @P2 STG.E desc[UR36][R6.64+0x3a0], R11 ;  /* 0x0003a00b06002986 */ /* 0x0001e2000c101924 */
[----:B------:R-:W-:Y:S01]  /*190c0*/  ISETP.GT.AND P2, PT, R0, 0xf0, P0 ;  /* 0x000000f00000780c */ /* 0x000fe20000744270 */
[-C--:B------:R-:W-:Y:S01]  /*190d0*/  FMUL R145, R145, R2.reuse ;  /* 0x0000000291917220 */ /* 0x080fe20000400000 */
[----:B------:R-:W-:Y:S01]  /*190e0*/  F2FP.TF32.F32.PACK_B R15, R15 ;  /* 0x0000000fff0f723e */ /* 0x000fe200024050ff */
[----:B--2---:R-:W-:Y:S01]  /*190f0*/  FMUL R13, R146, R2 ;  /* 0x00000002920d7220 */ /* 0x004fe20000400000 */
[----:B0-----:R-:W-:Y:S01]  /*19100*/  @P4 MOV R6, R8 ;  /* 0x0000000800064202 */ /* 0x001fe20000000f00 */
[----:B------:R-:W-:Y:S01]  /*19110*/  @P4 IMAD.MOV.U32 R7, RZ, RZ, R9 ;  /* 0x000000ffff074224 */ /* 0x000fe200078e0009 */
[----:B------:R-:W-:-:S04]  /*19120*/  F2FP.TF32.F32.PACK_B R145, R145 ;  /* 0x00000091ff91723e */ /* 0x000fc800024050ff */
[----:B------:R0:W-:Y:S01]  /*19130*/  @P4 STG.E desc[UR36][R6.64+0x3a4], R143 ;  /* 0x0003a48f06004986 */ /* 0x0001e2000c101924 */
[----:B------:R-:W-:-:S03]  /*19140*/  ISETP.GT.AND P4, PT, R0, 0xf1, P0 ;  /* 0x000000f10000780c */ /* 0x000fc60000784270 */
[----:B------:R-:W-:Y:S01]  /*19150*/  @P3 STG.E desc[UR36][R4.64+0x3c0], R15 ;  /* 0x0003c00f04003986 */ /* 0x000fe2000c101924 */
[C---:B------:R-:W-:Y:S02]  /*19160*/  ISETP.GT.AND P3, PT, R0.reuse, 0xf8, P1 ;  /* 0x000000f80000780c */ /* 0x040fe40000f64270 */
[C---:B------:R-:W-:Y:S01]  /*19170*/  ISETP.GT.AND P1, PT, R0.reuse, 0xf9, P1 ;  /* 0x000000f90000780c */ /* 0x040fe20000f24270 */
[----:B------:R-:W-:Y:S01]  /*19180*/  @P5 STG.E desc[UR36][R4.64+0x3c4], R145 ;  /* 0x0003c49104005986 */ /* 0x000fe2000c101924 */
[----:B------:R-:W-:Y:S01]  /*19190*/  F2FP.TF32.F32.PACK_B R13, R13 ;  /* 0x0000000dff0d723e */ /* 0x000fe200024050ff */
[----:B---3--:R-:W-:Y:S01]  /*191a0*/  FMUL R147, R147, R2 ;  /* 0x0000000293937220 */ /* 0x008fe20000400000 */
[----:B------:R-:W-:Y:S01]  /*191b0*/  ISETP.GT.AND P5, PT, R0, 0xf8, P0 ;  /* 0x000000f80000780c */ /* 0x000fe200007a4270 */
[----:B0-----:R-:W-:Y:S02]  /*191c0*/  @P2 IMAD.MOV.U32 R6, RZ, RZ, R8 ;  /* 0x000000ffff062224 */ /* 0x001fe400078e0008 */
[----:B------:R-:W-:-:S02]  /*191d0*/  @P2 IMAD.MOV.U32 R7, RZ, RZ, R9 ;  /* 0x000000ffff072224 */ /* 0x000fc400078e0009 */
[-C--:B----4-:R-:W-:Y:S01]  /*191e0*/  FMUL R19, R148, R2.reuse ;  /* 0x0000000294137220 */ /* 0x090fe20000400000 */
[-C--:B------:R-:W-:Y:S01]  /*191f0*/  FMUL R149, R149, R2.reuse ;  /* 0x0000000295957220 */ /* 0x080fe20000400000 */
[----:B------:R-:W-:Y:S01]  /*19200*/  ISETP.GT.AND P0, PT, R0, 0xf9, P0 ;  /* 0x000000f90000780c */ /* 0x000fe20000704270 */
[----:B------:R0:W-:Y:S01]  /*19210*/  @P2 STG.E desc[UR36][R6.64+0x3c0], R13 ;  /* 0x0003c00d06002986 */ /* 0x0001e2000c101924 */
[----:B------:R-:W-:Y:S01]  /*19220*/  F2FP.TF32.F32.PACK_B R147, R147 ;  /* 0x00000093ff93723e */ /* 0x000fe200024050ff */
[-C--:B------:R-:W-:Y:S01]  /*19230*/  FMUL R3, R150, R2.reuse ;  /* 0x0000000296037220 */ /* 0x080fe20000400000 */
[----:B------:R-:W-:Y:S02]  /*19240*/  F2FP.TF32.F32.PACK_B R19, R19 ;  /* 0x00000013ff13723e */ /* 0x000fe400024050ff */
[----:B------:R-:W-:Y:S01]  /*19250*/  F2FP.TF32.F32.PACK_B R149, R149 ;  /* 0x00000095ff95723e */ /* 0x000fe200024050ff */
[----:B------:R-:W-:Y:S01]  /*19260*/  FMUL R151, R151, R2 ;  /* 0x0000000297977220 */ /* 0x000fe20000400000 */
[----:B0-----:R-:W-:-:S02]  /*19270*/  @P4 IMAD.MOV.U32 R6, RZ, RZ, R8 ;  /* 0x000000ffff064224 */ /* 0x001fc400078e0008 */
[----:B------:R-:W-:Y:S01]  /*19280*/  @P4 IMAD.MOV.U32 R7, RZ, RZ, R9 ;  /* 0x000000ffff074224 */ /* 0x000fe200078e0009 */
[----:B------:R-:W-:-:S04]  /*19290*/  F2FP.TF32.F32.PACK_B R3, R3 ;  /* 0x00000003ff03723e */ /* 0x000fc800024050ff */
[----:B------:R-:W-:Y:S01]  /*192a0*/  @P4 STG.E desc[UR36][R6.64+0x3c4], R147 ;  /* 0x0003c49306004986 */ /* 0x000fe2000c101924 */
[----:B------:R-:W-:-:S03]  /*192b0*/  F2FP.TF32.F32.PACK_B R151, R151 ;  /* 0x00000097ff97723e */ /* 0x000fc600024050ff */
[----:B------:R-:W-:Y:S04]  /*192c0*/  @P3 STG.E desc[UR36][R4.64+0x3e0], R19 ;  /* 0x0003e01304003986 */ /* 0x000fe8000c101924 */
[----:B------:R0:W-:Y:S02]  /*192d0*/  @P1 STG.E desc[UR36][R4.64+0x3e4], R149 ;  /* 0x0003e49504001986 */ /* 0x0001e4000c101924 */
[----:B0-----:R-:W-:Y:S02]  /*192e0*/  @P5 IMAD.MOV.U32 R4, RZ, RZ, R8 ;  /* 0x000000ffff045224 */ /* 0x001fe400078e0008 */
[----:B------:R-:W-:-:S05]  /*192f0*/  @P5 IMAD.MOV.U32 R5, RZ, RZ, R9 ;  /* 0x000000ffff055224 */ /* 0x000fca00078e0009 */
[----:B------:R1:W-:Y:S04]  /*19300*/  @P5 STG.E desc[UR36][R4.64+0x3e0], R3 ;  /* 0x0003e00304005986 */ /* 0x0003e8000c101924 */
[----:B------:R1:W-:Y:S02]  /*19310*/  @P0 STG.E desc[UR36][R8.64+0x3e4], R151 ;  /* 0x0003e49708000986 */ /* 0x0003e4000c101924 */
.L_x_542:
[----:B------:R-:W-:Y:S05]  /*19320*/  BSYNC B0 ;  /* 0x0000000000007941 */ /* 0x000fea0003800000 */
.L_x_34:
[----:B01--4-:R-:W4:Y:S04]  /*19330*/  LDL.LU R5, [R1+0x204] ;  /* 0x0002040001057983 */ /* 0x013f280000300800 */
[----:B------:R-:W4:Y:S01]  /*19340*/  LDL.LU R4, [R1+0x208] ;  /* 0x0002080001047983 */ /* 0x000f220000300800 */
[----:B------:R-:W-:Y:S01]  /*19350*/  ULDC UR4, c[0x0][0xc] ;  /* 0x0000030000047ab9 */ /* 0x000fe20000000800 */
[----:B------:R-:W-:Y:S01]  /*19360*/  ULDC UR5, c[0x0][0x10] ;  /* 0x0000040000057ab9 */ /* 0x000fe20000000800 */
[----:B-----5:R-:W4:Y:S01]  /*19370*/  LDC R3, c[0x0][0x14] ;  /* 0x00000500ff037b82 */ /* 0x020f220000000800 */
[----:B------:R-:W-:Y:S01]  /*19380*/  UIMAD.WIDE.U32 UR4, UR4, UR5, URZ ;  /* 0x00000005040472a5 */ /* 0x000fe2000f8e003f */
[----:B------:R-:W-:Y:S01]  /*19390*/  PRMT R0, RZ, 0x7610, R0 ;  /* 0x00007610ff007816 */ /* 0x000fe20000000000 */
[----:B------:R-:W-:Y:S01]  /*193a0*/  UMOV UR42, 0xffffffff ;  /* 0xffffffff002a7882 */ /* 0x000fe20000000000 */
[----:B------:R-:W-:-:S03]  /*193b0*/  UMOV UR43, 0xffffffff ;  /* 0xffffffff002b7882 */ /* 0x000fc60000000000 */
[----:B----4-:R-:W-:-:S04]  /*193c0*/  IMAD.WIDE.U32 R4, R3, UR4, R4 ;  /* 0x0000000403047c25 */ /* 0x010fc8000f8e0004 */
[----:B------:R-:W-:Y:S01]  /*193d0*/  IMAD R3, R3, UR5, RZ ;  /* 0x0000000503037c24 */ /* 0x000fe2000f8e02ff */
[----:B------:R-:W-:Y:S01]  /*193e0*/  ULDC.64 UR4, c[0x0][0x650] ;  /* 0x0001940000047ab9 */ /* 0x000fe20000000a00 */
[----:B------:R-:W-:Y:S01]  /*193f0*/  IMAD.MOV.U32 R7, RZ, RZ, R4 ;  /* 0x000000ffff077224 */ /* 0x000fe200078e0004 */
[----:B------:R-:W-:Y:S01]  /*19400*/  ISETP.GE.U32.AND P0, PT, R4, UR4, PT ;  /* 0x0000000404007c0c */ /* 0x000fe2000bf06070 */
[----:B------:R-:W-:-:S05]  /*19410*/  IMAD.IADD R6, R5, 0x1, R3 ;  /* 0x0000000105067824 */ /* 0x000fca00078e0203 */
[----:B------:R0:W-:Y:S01]  /*19420*/  STL [R1+0x204], R6 ;  /* 0x0002040601007387 */ /* 0x0001e20000100800 */
[----:B------:R-:W-:-:S03]  /*19430*/  ISETP.GE.U32.AND.EX P0, PT, R6, UR5, PT, P0 ;  /* 0x0000000506007c0c */ /* 0x000fc6000bf06100 */
[----:B------:R0:W-:Y:S10]  /*19440*/  STL [R1+0x208], R7 ;  /* 0x0002080701007387 */ /* 0x0001f40000100800 */
[----:B0-----:R-:W-:Y:S05]  /*19450*/  @P0 BRA `(.L_x_543) ;  /* 0x0000000400880947 */ /* 0x001fea0003800000 */
[----:B------:R-:W0:Y:S01]  /*19460*/  S2UR UR6, SR_CTAID.X ;  /* 0x00000000000679c3 */ /* 0x000e220000002500 */
[----:B------:R-:W-:Y:S01]  /*19470*/  ULDC.64 UR12, c[0x0][0x628] ;  /* 0x00018a00000c7ab9 */ /* 0x000fe20000000a00 */
[----:B------:R-:W-:Y:S01]  /*19480*/  ULDC UR4, c[0x0][0x150] ;  /* 0x0000540000047ab9 */ /* 0x000fe20000000800 */
[----:B------:R-:W-:Y:S01]  /*19490*/  ISETP.NE.U32.AND P0, PT, RZ, UR12, PT ;  /* 0x0000000cff007c0c */ /* 0x000fe2000bf05070 */
[----:B------:R-:W-:Y:S01]  /*194a0*/  ULDC UR15, c[0x0][0x630] ;  /* 0x00018c00000f7ab9 */ /* 0x000fe20000000800 */
[C---:B------:R-:W-:Y:S01]  /*194b0*/  R2UR UR16, R7.reuse ;  /* 0x00000000071072ca */ /* 0x040fe200000e0000 */
[----:B------:R-:W-:Y:S01]  /*194c0*/  ULDC UR19, c[0x0][0x154] ;  /* 0x0000550000137ab9 */ /* 0x000fe20000000800 */
[----:B------:R-:W-:Y:S01]  /*194d0*/  ISETP.NE.AND.EX P0, PT, RZ, UR13, PT, P0 ;  /* 0x0000000dff007c0c */ /* 0x000fe2000bf05300 */
[----:B------:R-:W1:Y:S01]  /*194e0*/  S2UR UR18, SR_CTAID.Y ;  /* 0x00000000001279c3 */ /* 0x000e620000002600 */
[----:B------:R-:W-:Y:S02]  /*194f0*/  R2UR UR17, R6 ;  /* 0x00000000061172ca */ /* 0x000fe400000e0000 */
[----:B------:R-:W-:-:S02]  /*19500*/  R2UR UR10, R7 ;  /* 0x00000000070a72ca */ /* 0x000fc400000e0000 */
[----:B------:R-:W-:Y:S02]  /*19510*/  R2UR UR11, R6 ;  /* 0x00000000060b72ca */ /* 0x000fe400000e0000 */
[----:B0-----:R-:W-:-:S05]  /*19520*/  I2FP.F32.U32 R0, UR6 ;  /* 0x0000000600007c45 */ /* 0x001fca0008201000 */
[----:B------:R-:W-:-:S04]  /*19530*/  FMUL R0, R0, UR4 ;  /* 0x0000000400007c20 */ /* 0x000fc80008400000 */
[----:B------:R0:W4:Y:S01]  /*19540*/  F2I.U32.TRUNC.NTZ R3, R0 ;  /* 0x0000000000037305 */ /* 0x000122000020f000 */
[----:B-1----:R-:W-:Y:S05]  /*19550*/  @!P0 BRA `(.L_x_544) ;  /* 0x0000000000308947 */ /* 0x002fea0003800000 */
        /* <DEDUP_REMOVED lines=12> */
.L_x_544:
[----:B------:R-:W-:Y:S01]  /*19620*/  USHF.R.U64 UR43, UR10, UR15, UR11 ;  /* 0x0000000f0a2b7299 */ /* 0x000fe2000800120b */
[----:B0-----:R-:W-:Y:S01]  /*19630*/  I2FP.F32.U32 R0, UR18 ;  /* 0x0000001200007c45 */ /* 0x001fe20008201000 */
[----:B------:R-:W-:Y:S02]  /*19640*/  USHF.R.U32.HI UR4, URZ, UR15, UR11 ;  /* 0x0000000f3f047299 */ /* 0x000fe4000801160b */
[----:B------:R-:W-:Y:S02]  /*19650*/  UIADD3 UR10, UP0, URZ, -UR43, URZ ;  /* 0x8000002b3f0a7290 */ /* 0x000fe4000ff1e03f */
[----:B------:R-:W-:Y:S01]  /*19660*/  FMUL R0, R0, UR19 ;  /* 0x0000001300007c20 */ /* 0x000fe20008400000 */
[----:B------:R-:W-:Y:S01]  /*19670*/  ULDC.64 UR12, c[0x0][0x620] ;  /* 0x00018800000c7ab9 */ /* 0x000fe20000000a00 */
[----:B------:R-:W-:Y:S01]  /*19680*/  UIADD3.X UR4, URZ, ~UR4, URZ, UP0, !UPT ;  /* 0x800000043f047290 */ /* 0x000fe200087fe43f */
[----:B------:R-:W-:Y:S01]  /*19690*/  UMOV UR8, UR16 ;  /* 0x0000001000087c82 */ /* 0x000fe20008000000 */
[----:B------:R-:W-:-:S02]  /*196a0*/  UMOV UR9, UR17 ;  /* 0x0000001100097c82 */ /* 0x000fc40008000000 */
[----:B------:R-:W-:Y:S01]  /*196b0*/  UIMAD UR4, UR4, UR12, URZ ;  /* 0x0000000c040472a4 */ /* 0x000fe2000f8e023f */
[----:B------:R-:W0:Y:S01]  /*196c0*/  F2I.U32.TRUNC.NTZ R0, R0 ;  /* 0x0000000000007305 */ /* 0x000e22000020f000 */
[----:B------:R-:W-:Y:S01]  /*196d0*/  UIMAD.WIDE.U32 UR8, UR10, UR12, UR8 ;  /* 0x0000000c0a0872a5 */ /* 0x000fe2000f8e0008 */
[----:B----4-:R-:W-:Y:S01]  /*196e0*/  R2UR UR12, R3 ;  /* 0x00000000030c72ca */ /* 0x010fe200000e0000 */
[----:B------:R-:W-:Y:S01]  /*196f0*/  UIMAD UR10, UR10, UR13, UR4 ;  /* 0x0000000d0a0a72a4 */ /* 0x000fe2000f8e0204 */
[----:B------:R-:W-:Y:S01]  /*19700*/  ULDC UR11, c[0x0][0x618] ;  /* 0x00018600000b7ab9 */ /* 0x000fe20000000800 */
[----:B------:R-:W-:Y:S02]  /*19710*/  ULDC UR21, c[0x0][0x658] ;  /* 0x0001960000157ab9 */ /* 0x000fe40000000800 */
[----:B------:R-:W-:Y:S01]  /*19720*/  UIADD3 UR9, UR9, UR10, URZ ;  /* 0x0000000a09097290 */ /* 0x000fe2000fffe03f */
[----:B------:R-:W-:Y:S01]  /*19730*/  UMOV UR15, 0xffffffff ;  /* 0xffffffff000f7882 */ /* 0x000fe20000000000 */
[----:B------:R-:W-:Y:S01]  /*19740*/  ULDC.64 UR4, c[0x0][0x640] ;  /* 0x0001900000047ab9 */ /* 0x000fe20000000a00 */
[----:B------:R-:W-:Y:S01]  /*19750*/  USHF.L.U32 UR15, UR15, UR21, URZ ;  /* 0x000000150f0f7299 */ /* 0x000fe2000800063f */
[----:B------:R-:W-:Y:S01]  /*19760*/  ISETP.NE.U32.AND P0, PT, RZ, UR4, PT ;  /* 0x00000004ff007c0c */ /* 0x000fe2000bf05070 */
[----:B------:R-:W-:-:S02]  /*19770*/  USHF.R.U64 UR16, UR8, UR11, UR9 ;  /* 0x0000000b08107299 */ /* 0x000fc40008001209 */
[----:B------:R-:W-:Y:S01]  /*19780*/  USHF.R.U32.HI UR8, URZ, UR11, UR9 ;  /* 0x0000000b3f087299 */ /* 0x000fe20008011609 */
[----:B0-----:R-:W-:Y:S01]  /*19790*/  R2UR UR14, R0 ;  /* 0x00000000000e72ca */ /* 0x001fe200000e0000 */
[----:B------:R-:W-:Y:S01]  /*197a0*/  ULDC UR17, c[0x0][0x608] ;  /* 0x0001820000117ab9 */ /* 0x000fe20000000800 */
[----:B------:R-:W-:Y:S01]  /*197b0*/  ULOP3.LUT UR41, URZ, UR15, URZ, 0x33, !UPT ;  /* 0x0000000f3f297292 */ /* 0x000fe2000f8e333f */
[----:B------:R-:W-:Y:S01]  /*197c0*/  ISETP.NE.AND.EX P0, PT, RZ, UR5, PT, P0 ;  /* 0x00000005ff007c0c */ /* 0x000fe2000bf05300 */
[----:B------:R-:W-:Y:S02]  /*197d0*/  USHF.R.U64 UR15, UR16, UR17, UR8 ;  /* 0x00000011100f7299 */ /* 0x000fe40008001208 */
[----:B------:R-:W-:Y:S02]  /*197e0*/  USHF.R.U32.HI UR8, URZ, UR17, UR8 ;  /* 0x000000113f087299 */ /* 0x000fe40008011608 */
[----:B------:R-:W-:Y:S02]  /*197f0*/  UIADD3 UR12, -UR12, URZ, URZ ;  /* 0x0000003f0c0c7290 */ /* 0x000fe4000fffe13f */
[----:B------:R-:W-:Y:S01]  /*19800*/  USHF.R.U64 UR17, UR15, UR21, UR8 ;  /* 0x000000150f117299 */ /* 0x000fe20008001208 */
[----:B------:R-:W-:Y:S01]  /*19810*/  UMOV UR19, 0x1 ;  /* 0x0000000100137882 */ /* 0x000fe20000000000 */
[----:B------:R-:W-:Y:S01]  /*19820*/  ULDC UR13, c[0x0][0x144] ;  /* 0x00005100000d7ab9 */ /* 0x000fe20000000800 */
[----:B------:R-:W-:Y:S01]  /*19830*/  ULDC UR7, c[0x0][0x600] ;  /* 0x0001800000077ab9 */ /* 0x000fe20000000800 */
[----:B------:R-:W-:-:S02]  /*19840*/  USHF.L.U32 UR24, UR19, UR21, URZ ;  /* 0x0000001513187299 */ /* 0x000fc4000800063f */
[----:B------:R-:W-:Y:S02]  /*19850*/  USHF.R.U32.HI UR8, URZ, UR21, UR8 ;  /* 0x000000153f087299 */ /* 0x000fe40008011608 */
[----:B------:R-:W-:Y:S02]  /*19860*/  UIMAD UR21, UR13, UR12, UR6 ;  /* 0x0000000c0d1572a4 */ /* 0x000fe4000f8e0206 */
[----:B------:R-:W-:Y:S02]  /*19870*/  UIADD3 UR20, UR7, -0x1, URZ ;  /* 0xffffffff07147890 */ /* 0x000fe4000fffe03f */
[----:B------:R-:W-:Y:S01]  /*19880*/  UIADD3 UR19, -UR14, URZ, URZ ;  /* 0x0000003f0e137290 */ /* 0x000fe2000fffe13f */
[----:B------:R-:W-:Y:S01]  /*19890*/  ULDC UR25, c[0x0][0x148] ;  /* 0x0000520000197ab9 */ /* 0x000fe20000000800 */
[----:B------:R-:W-:Y:S01]  /*198a0*/  ULDC UR22, c[0x0][0x648] ;  /* 0x0001920000167ab9 */ /* 0x000fe20000000800 */
[----:B------:R-:W-:Y:S01]  /*198b0*/  ULDC UR23, c[0x0][0x638] ;  /* 0x00018e0000177ab9 */ /* 0x000fe20000000800 */
        /* <DEDUP_REMOVED lines=14> */
.L_x_545:
[----:B------:R-:W-:Y:S01]  /*199a0*/  UISETP.NE.AND UP0, UPT, UR45, URZ, UPT ;  /* 0x0000003f2d00728c */ /* 0x000fe2000bf05270 */
[----:B------:R-:W-:Y:S01]  /*199b0*/  IMAD.MOV.U32 R0, RZ, RZ, 0x1 ;  /* 0x00000001ff007424 */ /* 0x000fe200078e00ff */
[----:B------:R-:W-:Y:S02]  /*199c0*/  USHF.R.U64 UR4, UR6, UR22, UR8 ;  /* 0x0000001606047299 */ /* 0x000fe40008001208 */
[----:B------:R-:W-:Y:S02]  /*199d0*/  ULOP3.LUT UR41, UR15, UR41, URZ, 0xc0, !UPT ;  /* 0x000000290f297292 */ /* 0x000fe4000f8ec03f */
[----:B------:R-:W-:Y:S02]  /*199e0*/  UIADD3 UR5, -UR4, URZ, URZ ;  /* 0x0000003f04057290 */ /* 0x000fe4000fffe13f */
[----:B------:R-:W-:Y:S02]  /*199f0*/  UIMAD UR41, UR24, UR4, UR41 ;  /* 0x00000004182972a4 */ /* 0x000fe4000f8e0229 */
[----:B------:R-:W-:-:S02]  /*19a00*/  ULOP3.LUT UR16, UR16, UR20, URZ, 0xc0, !UPT ;  /* 0x0000001410107292 */ /* 0x000fc4000f8ec03f */
[----:B------:R-:W-:Y:S02]  /*19a10*/  @UP0 UIMAD UR21, UR25, UR19, UR18 ;  /* 0x00000013191502a4 */ /* 0x000fe4000f8e0212 */
[----:B------:R-:W-:-:S03]  /*19a20*/  UIMAD UR4, UR5, UR23, UR17 ;  /* 0x00000017050472a4 */ /* 0x000fc6000f8e0211 */
[----:B------:R-:W-:Y:S01]  /*19a30*/  ULDC UR5, c[0x0][0x610] ;  /* 0x0001840000057ab9 */ /* 0x000fe20000000800 */
[----:B------:R-:W-:Y:S02]  /*19a40*/  UIMAD UR4, UR4, UR7, UR16 ;  /* 0x00000007040472a4 */ /* 0x000fe4000f8e0210 */
[----:B------:R-:W-:-:S04]  /*19a50*/  UIMAD UR41, UR41, UR5, UR21 ;  /* 0x00000005292972a4 */ /* 0x000fc8000f8e0215 */
[----:B------:R-:W-:Y:S02]  /*19a60*/  USEL UR42, UR4, UR41, !UP0 ;  /* 0x00000029042a7287 */ /* 0x000fe4000c000000 */
[----:B------:R-:W-:-:S12]  /*19a70*/  USEL UR41, UR41, UR4, !UP0 ;  /* 0x0000000429297287 */ /* 0x000fd8000c000000 */
.L_x_543:
[----:B------:R-:W-:-:S13]  /*19a80*/  LOP3.LUT P0, RZ, R0, 0xff, RZ, 0xc0, !PT ;  /* 0x000000ff00ff7812 */ /* 0x000fda000780c0ff */
[----:B------:R-:W-:Y:S05]  /*19a90*/  @P0 BRA `(.L_x_546) ;  /* 0xfffffe7800200947 */ /* 0x000fea000383ffff */
[----:B------:R-:W-:Y:S05]  /*19aa0*/  EXIT ;  /* 0x000000000000794d */ /* 0x000fea0003800000 */
.L_x_7:
[----:B------:R-:W2:Y:S01]  /*19ab0*/  LDL R5, [R1+0x208] ;  /* 0x0002080001057983 */ /* 0x000ea20000100800 */
[----:B------:R-:W-:-:S03]  /*19ac0*/  ULDC.64 UR4, c[0x0][0x650] ;  /* 0x0001940000047ab9 */ /* 0x000fc60000000a00 */
[----:B------:R-:W3:Y:S01]  /*19ad0*/  LDL R4, [R1+0x204] ;  /* 0x0002040001047983 */ /* 0x000ee20000100800 */
[----:B------:R-:W-:Y:S01]  /*19ae0*/  PRMT R0, RZ, 0x7610, R0 ;  /* 0x00007610ff007816 */ /* 0x000fe20000000000 */
[----:B------:R-:W-:Y:S01]  /*19af0*/  IMAD.MOV.U32 R3, RZ, RZ, -0x1 ;  /* 0xffffffffff037424 */ /* 0x000fe200078e00ff */
[----:B------:R-:W-:Y:S01]  /*19b00*/  MOV R2, 0xffffffff ;  /* 0xffffffff00027802 */ /* 0x000fe20000000f00 */
[----:B------:R-:W-:Y:S01]  /*19b10*/  IMAD.MOV.U32 R10, RZ, RZ, -0x1 ;  /* 0xffffffffff0a7424 */ /* 0x000fe200078e00ff */
[----:B--2---:R-:W-:-:S04]  /*19b20*/  ISETP.GE.U32.AND P0, PT, R5, UR4, PT ;  /* 0x0000000405007c0c */ /* 0x004fc8000bf06070 */
[----:B---3--:R-:W-:-:S13]  /*19b30*/  ISETP.GE.U32.AND.EX P0, PT, R4, UR5, PT, P0 ;  /* 0x0000000504007c0c */ /* 0x008fda000bf06100 */
        /* <DEDUP_REMOVED lines=21> */
.L_x_548:
[----:B------:R-:W-:Y:S01]  /*19c90*/  USHF.R.U64 UR4, UR14, UR19, UR15 ;  /* 0x000000130e047299 */ /* 0x000fe2000800120f */
[----:B------:R-:W-:Y:S01]  /*19ca0*/  R2UR UR7, R4 ;  /* 0x00000000040772ca */ /* 0x000fe200000e0000 */
[----:B------:R-:W-:Y:S02]  /*19cb0*/  USHF.R.U32.HI UR5, URZ, UR19, UR15 ;  /* 0x000000133f057299 */ /* 0x000fe4000801160f */
[----:B------:R-:W-:Y:S01]  /*19cc0*/  UIADD3 UR13, UP0, URZ, -UR4, URZ ;  /* 0x800000043f0d7290 */ /* 0x000fe2000ff1e03f */
[----:B------:R-:W-:Y:S01]  /*19cd0*/  ULDC.64 UR14, c[0x0][0x620] ;  /* 0x00018800000e7ab9 */ /* 0x000fe20000000a00 */
[----:B------:R-:W-:Y:S02]  /*19ce0*/  UMOV UR6, UR20 ;  /* 0x0000001400067c82 */ /* 0x000fe40008000000 */
[----:B------:R-:W-:Y:S02]  /*19cf0*/  UIADD3.X UR5, URZ, ~UR5, URZ, UP0, !UPT ;  /* 0x800000053f057290 */ /* 0x000fe400087fe43f */
[----:B------:R-:W-:-:S02]  /*19d00*/  UISETP.NE.AND UP1, UPT, UR45, URZ, UPT ;  /* 0x0000003f2d00728c */ /* 0x000fc4000bf25270 */
[----:B------:R-:W-:Y:S02]  /*19d10*/  UIMAD UR5, UR5, UR14, URZ ;  /* 0x0000000e050572a4 */ /* 0x000fe4000f8e023f */
[----:B------:R-:W-:Y:S02]  /*19d20*/  UIMAD.WIDE.U32 UR6, UR13, UR14, UR6 ;  /* 0x0000000e0d0672a5 */ /* 0x000fe4000f8e0006 */
[----:B------:R-:W-:Y:S01]  /*19d30*/  UIMAD UR5, UR13, UR15, UR5 ;  /* 0x0000000f0d0572a4 */ /* 0x000fe2000f8e0205 */
[----:B------:R-:W-:Y:S02]  /*19d40*/  ULDC UR14, c[0x0][0x608] ;  /* 0x00018200000e7ab9 */ /* 0x000fe40000000800 */
[----:B------:R-:W-:Y:S01]  /*19d50*/  ULDC UR13, c[0x0][0x618] ;  /* 0x00018600000d7ab9 */ /* 0x000fe20000000800 */
[----:B------:R-:W-:Y:S01]  /*19d60*/  UIADD3 UR5, UR7, UR5, URZ ;  /* 0x0000000507057290 */ /* 0x000fe2000fffe03f */
[----:B------:R-:W-:Y:S01]  /*19d70*/  ULDC UR22, c[0x0][0x658] ;  /* 0x0001960000167ab9 */ /* 0x000fe20000000800 */
[----:B------:R-:W-:-:S02]  /*19d80*/  @UP1 UIMAD UR8, UR11, UR12, UR10 ;  /* 0x0000000c0b0812a4 */ /* 0x000fc4000f8e020a */
[----:B------:R-:W-:Y:S02]  /*19d90*/  USHF.R.U64 UR17, UR6, UR13, UR5 ;  /* 0x0000000d06117299 */ /* 0x000fe40008001205 */
[----:B------:R-:W-:Y:S01]  /*19da0*/  USHF.R.U32.HI UR5, URZ, UR13, UR5 ;  /* 0x0000000d3f057299 */ /* 0x000fe20008011605 */
[----:B------:R-:W-:Y:S01]  /*19db0*/  ULDC.64 UR6, c[0x0][0x640] ;  /* 0x0001900000067ab9 */ /* 0x000fe20000000a00 */
[----:B------:R-:W-:Y:S01]  /*19dc0*/  UMOV UR10, 0xffffffff ;  /* 0xffffffff000a7882 */ /* 0x000fe20000000000 */
[----:B------:R-:W-:Y:S01]  /*19dd0*/  ISETP.NE.U32.AND P0, PT, RZ, UR6, PT ;  /* 0x00000006ff007c0c */ /* 0x000fe2000bf05070 */
[----:B------:R-:W-:Y:S02]  /*19de0*/  USHF.R.U64 UR18, UR17, UR14, UR5 ;  /* 0x0000000e11127299 */ /* 0x000fe40008001205 */
[----:B------:R-:W-:Y:S01]  /*19df0*/  USHF.R.U32.HI UR5, URZ, UR14, UR5 ;  /* 0x0000000e3f057299 */ /* 0x000fe20008011605 */
[----:B------:R-:W-:Y:S01]  /*19e00*/  ISETP.NE.AND.EX P0, PT, RZ, UR7, PT, P0 ;  /* 0x00000007ff007c0c */ /* 0x000fe2000bf05300 */
[----:B------:R-:W-:-:S02]  /*19e10*/  USHF.L.U32 UR11, UR10, UR22, URZ ;  /* 0x000000160a0b7299 */ /* 0x000fc4000800063f */
[----:B------:R-:W-:Y:S01]  /*19e20*/  USHF.R.U64 UR19, UR18, UR22, UR5 ;  /* 0x0000001612137299 */ /* 0x000fe20008001205 */
[----:B------:R-:W-:Y:S01]  /*19e30*/  ULDC UR20, c[0x0][0x600] ;  /* 0x0001800000147ab9 */ /* 0x000fe20000000800 */
[----:B------:R-:W-:Y:S02]  /*19e40*/  USHF.R.U32.HI UR10, URZ, UR22, UR5 ;  /* 0x000000163f0a7299 */ /* 0x000fe40008011605 */
[----:B------:R-:W-:Y:S02]  /*19e50*/  UIADD3 UR21, UR20, -0x1, URZ ;  /* 0xffffffff14157890 */ /* 0x000fe4000fffe03f */
[----:B------:R-:W-:Y:S01]  /*19e60*/  ULOP3.LUT UR26, URZ, UR11, URZ, 0x33, !UPT ;  /* 0x0000000b3f1a7292 */ /* 0x000fe2000f8e333f */
        /* <DEDUP_REMOVED lines=17> */
.L_x_549:
[----:B------:R-:W-:Y:S01]  /*19f80*/  USHF.R.U64 UR6, UR5, UR23, UR10 ;  /* 0x0000001705067299 */ /* 0x000fe2000800120a */
[----:B------:R-:W-:Y:S01]  /*19f90*/  IMAD.MOV.U32 R0, RZ, RZ, 0x1 ;  /* 0x00000001ff007424 */ /* 0x000fe200078e00ff */
[----:B------:R-:W-:Y:S01]  /*19fa0*/  USHF.L.U32 UR25, UR25, UR22, URZ ;  /* 0x0000001619197299 */ /* 0x000fe2000800063f */
[----:B------:R-:W-:Y:S01]  /*19fb0*/  IMAD.U32 R10, RZ, RZ, UR4 ;  /* 0x00000004ff0a7e24 */ /* 0x000fe2000f8e00ff */
[----:B------:R-:W-:Y:S02]  /*19fc0*/  ULOP3.LUT UR5, UR18, UR26, URZ, 0xc0, !UPT ;  /* 0x0000001a12057292 */ /* 0x000fe4000f8ec03f */
[----:B------:R-:W-:Y:S02]  /*19fd0*/  UIADD3 UR7, -UR6, URZ, URZ ;  /* 0x0000003f06077290 */ /* 0x000fe4000fffe13f */
[----:B------:R-:W-:Y:S02]  /*19fe0*/  UIMAD UR6, UR25, UR6, UR5 ;  /* 0x00000006190672a4 */ /* 0x000fe4000f8e0205 */
[----:B------:R-:W-:-:S02]  /*19ff0*/  ULOP3.LUT UR17, UR17, UR21, URZ, 0xc0, !UPT ;  /* 0x0000001511117292 */ /* 0x000fc4000f8ec03f */
[----:B------:R-:W-:Y:S02]  /*1a000*/  UIMAD UR5, UR7, UR24, UR19 ;  /* 0x00000018070572a4 */ /* 0x000fe4000f8e0213 */
[----:B------:R-:W-:Y:S01]  /*1a010*/  UISETP.NE.AND UP0, UPT, UR45, URZ, UPT ;  /* 0x0000003f2d00728c */ /* 0x000fe2000bf05270 */
[----:B------:R-:W-:Y:S01]  /*1a020*/  ULDC UR7, c[0x0][0x610] ;  /* 0x0001840000077ab9 */ /* 0x000fe20000000800 */
[----:B------:R-:W-:Y:S02]  /*1a030*/  UIMAD UR5, UR5, UR20, UR17 ;  /* 0x00000014050572a4 */ /* 0x000fe4000f8e0211 */
[----:B------:R-:W-:-:S04]  /*1a040*/  UIMAD UR8, UR6, UR7, UR8 ;  /* 0x00000007060872a4 */ /* 0x000fc8000f8e0208 */
[----:B------:R-:W-:Y:S02]  /*1a050*/  USEL UR6, UR5, UR8, !UP0 ;  /* 0x0000000805067287 */ /* 0x000fe4000c000000 */
[----:B------:R-:W-:-:S04]  /*1a060*/  USEL UR8, UR8, UR5, !UP0 ;  /* 0x0000000508087287 */ /* 0x000fc8000c000000 */
[----:B------:R-:W-:Y:S02]  /*1a070*/  IMAD.U32 R2, RZ, RZ, UR6 ;  /* 0x00000006ff027e24 */ /* 0x000fe4000f8e00ff */
[----:B------:R-:W-:-:S07]  /*1a080*/  IMAD.U32 R3, RZ, RZ, UR8 ;  /* 0x00000008ff037e24 */ /* 0x000fce000f8e00ff */
.L_x_547:
[----:B------:R-:W-:-:S08]  /*1a090*/  NOP ;  /* 0x0000000000007918 */ /* 0x000fd00000000000 */
[----:B0-----:R-:W0:-:S00]  /*1a0a0*/  USETMAXREG.DEALLOC.CTAPOOL 0x18 ;  /* 0x00000018000079c8 */ /* 0x001e0000080e0500 */
[----:B------:R-:W-:-:S13]  /*1a0b0*/  ISETP.NE.AND P0, PT, RZ, UR9, PT ;  /* 0x00000009ff007c0c */ /* 0x000fda000bf05270 */
[----:B------:R-:W-:Y:S05]  /*1a0c0*/  @P0 EXIT ;  /* 0x000000000000094d */ /* 0x000fea0003800000 */
[----:B0-----:R-:W-:Y:S01]  /*1a0d0*/  LOP3.LUT P0, RZ, R0, 0xff, RZ, 0xc0, !PT ;  /* 0x000000ff00ff7812 */ /* 0x001fe2000780c0ff */
[----:B------:R-:W-:Y:S02]  /*1a0e0*/  IMAD.MOV.U32 R7, RZ, RZ, 0x1 ;  /* 0x00000001ff077424 */ /* 0x000fe400078e00ff */
[----:B------:R-:W-:-:S10]  /*1a0f0*/  IMAD.MOV.U32 R6, RZ, RZ, RZ ;  /* 0x000000ffff067224 */ /* 0x000fd400078e00ff */
[----:B------:R-:W-:Y:S05]  /*1a100*/  @!P0 BRA `(.L_x_550) ;  /* 0x0000000c00748947 */ /* 0x000fea0003800000 */
[----:B------:R-:W0:Y:S01]  /*1a110*/  S2UR UR14, SR_CgaCtaId ;  /* 0x00000000000e79c3 */ /* 0x000e220000008800 */
[----:B------:R-:W-:Y:S01]  /*1a120*/  ULDC UR4, c[0x0][0x28c] ;  /* 0x0000a30000047ab9 */ /* 0x000fe20000000800 */
[----:B------:R-:W-:Y:S01]  /*1a130*/  ULDC UR8, c[0x0][0x658] ;  /* 0x0001960000087ab9 */ /* 0x000fe20000000800 */
[----:B------:R-:W-:Y:S01]  /*1a140*/  UIADD3 UR9, UR4, 0x1f, URZ ;  /* 0x0000001f04097890 */ /* 0x000fe2000fffe03f */
[----:B------:R-:W-:Y:S01]  /*1a150*/  BSSY B0, `(.L_x_550) ;  /* 0x00000d8000007945 */ /* 0x000fe20003800000 */
[----:B------:R-:W-:Y:S01]  /*1a160*/  UMOV UR7, 0xffffffff ;  /* 0xffffffff00077882 */ /* 0x000fe20000000000 */
[----:B------:R-:W-:Y:S01]  /*1a170*/  ULDC UR6, c[0x0][0xc] ;  /* 0x0000030000067ab9 */ /* 0x000fe20000000800 */
[----:B------:R-:W-:Y:S01]  /*1a180*/  USHF.L.U32 UR11, UR7, UR8, URZ ;  /* 0x00000008070b7299 */ /* 0x000fe2000800063f */
[----:B------:R-:W-:Y:S01]  /*1a190*/  IMAD.MOV.U32 R9, RZ, RZ, 0x1 ;  /* 0x00000001ff097424 */ /* 0x000fe200078e00ff */
[----:B------:R-:W-:Y:S01]  /*1a1a0*/  USHF.R.S32.HI UR10, URZ, 0x1f, UR9 ;  /* 0x0000001f3f0a7899 */ /* 0x000fe20008011409 */
[----:B------:R-:W-:Y:S01]  /*1a1b0*/  IMAD.MOV.U32 R7, RZ, RZ, 0x1 ;  /* 0x00000001ff077424 */ /* 0x000fe200078e00ff */
[----:B------:R-:W-:Y:S01]  /*1a1c0*/  ULDC UR5, c[0x0][0x600] ;  /* 0x0001800000057ab9 */ /* 0x000fe20000000800 */
[----:B------:R-:W-:Y:S01]  /*1a1d0*/  ULDC UR7, c[0x0][0x10] ;  /* 0x0000040000077ab9 */ /* 0x000fe20000000800 */
[----:B------:R-:W-:Y:S01]  /*1a1e0*/  UMOV UR12, 0x1 ;  /* 0x00000001000c7882 */ /* 0x000fe20000000000 */
[----:B------:R-:W-:Y:S01]  /*1a1f0*/  UIADD3 UR4, UR5, -0x1, URZ ;  /* 0xffffffff05047890 */ /* 0x000fe2000fffe03f */
[----:B------:R-:W-:Y:S01]  /*1a200*/  IMAD.MOV.U32 R6, RZ, RZ, RZ ;  /* 0x000000ffff067224 */ /* 0x000fe200078e00ff */
[----:B------:R-:W-:-:S02]  /*1a210*/  UIMAD.WIDE.U32 UR6, UR6, UR7, URZ ;  /* 0x00000007060672a5 */ /* 0x000fc4000f8e003f */
[----:B------:R-:W-:Y:S02]  /*1a220*/  USHF.L.U32 UR5, UR12, UR8, URZ ;  /* 0x000000080c057299 */ /* 0x000fe4000800063f */
[----:B------:R-:W-:Y:S01]  /*1a230*/  ULEA.HI UR10, UR10, UR9, URZ, 0x5 ;  /* 0x000000090a0a7291 */ /* 0x000fe2000f8f283f */
[----:B------:R-:W-:Y:S01]  /*1a240*/  ULDC UR8, c[0x0][0x14] ;  /* 0x0000050000087ab9 */ /* 0x000fe20000000800 */
[----:B------:R-:W-:Y:S01]  /*1a250*/  ULOP3.LUT UR26, UR40, 0x2, URZ, 0xfc, !UPT ;  /* 0x00000002281a7892 */ /* 0x000fe2000f8efc3f */
[----:B0-----:R-:W-:Y:S01]  /*1a260*/  IMAD.U32 R0, RZ, RZ, UR14 ;  /* 0x0000000eff007e24 */ /* 0x001fe2000f8e00ff */
[----:B------:R-:W-:Y:S02]  /*1a270*/  UIMAD UR13, UR7, UR8, URZ ;  /* 0x00000008070d72a4 */ /* 0x000fe4000f8e023f */
[----:B------:R-:W-:Y:S02]  /*1a280*/  UIMAD.WIDE.U32 UR22, UR6, UR8, URZ ;  /* 0x00000008061672a5 */ /* 0x000fe4000f8e003f */
[----:B------:R-:W-:-:S02]  /*1a290*/  USHF.R.S32.HI UR7, URZ, 0x5, UR10 ;  /* 0x000000053f077899 */ /* 0x000fc4000801140a */
[----:B------:R-:W-:Y:S02]  /*1a2a0*/  ULOP3.LUT UR6, URZ, UR11, URZ, 0x33, !UPT ;  /* 0x0000000b3f067292 */ /* 0x000fe4000f8e333f */
[----:B------:R-:W-:Y:S02]  /*1a2b0*/  UIADD3 UR13, UR23, UR13, URZ ;  /* 0x0000000d170d7290 */ /* 0x000fe4000fffe03f */
[----:B------:R-:W-:Y:S01]  /*1a2c0*/  UIADD3 UR27, UR7, 0x1, URZ ;  /* 0x00000001071b7890 */ /* 0x000fe2000fffe03f */
[----:B------:R-:W-:-:S11]  /*1a2d0*/  ULDC.64 UR24, c[0x0][0x198] ;  /* 0x0000660000187ab9 */ /* 0x000fd60000000a00 */
.L_x_561:
[----:B------:R-:W-:-:S03]  /*1a2e0*/  UMOV UR8, 0xffffffff ;  /* 0xffffffff00087882 */ /* 0x000fc60000000000 */
[----:B------:R-:W-:Y:S05]  /*1a2f0*/  BRA.DIV UR8, `(.L_x_551) ;  /* 0x0000000e08c07947 */ /* 0x000fea000b800000 */
[----:B------:R-:W-:-:S13]  /*1a300*/  ELECT P6, URZ, PT ;  /* 0x00000000003f782f */ /* 0x000fda00038c0000 */
.L_x_571:
[----:B------:R-:W0:Y:S01]  /*1a310*/  LDC R4, c[0x0][0x28c] ;  /* 0x0000a300ff047b82 */ /* 0x000e220000000800 */
[----:B------:R-:W-:Y:S01]  /*1a320*/  BSSY B1, `(.L_x_552) ;  /* 0x000003d000017945 */ /* 0x000fe20003800000 */
[----:B0-----:R-:W-:-:S13]  /*1a330*/  ISETP.LT.OR P6, PT, R4, 0x1, !P6 ;  /* 0x000000010400780c */ /* 0x001fda00077c1670 */
[----:B------:R-:W-:Y:S05]  /*1a340*/  @P6 BRA `(.L_x_553) ;  /* 0x0000000000e86947 */ /* 0x000fea0003800000 */
[----:B------:R-:W-:Y:S01]  /*1a350*/  LEA R3, R3, R0, 0x3 ;  /* 0x0000000003037211 */ /* 0x000fe200078e18ff */
[----:B------:R-:W-:Y:S02]  /*1a360*/  IMAD.SHL.U32 R2, R2, 0x100, RZ ;  /* 0x0000010002027824 */ /* 0x000fe400078e00ff */
[----:B------:R-:W-:Y:S02]  /*1a370*/  IMAD.MOV.U32 R12, RZ, RZ, RZ ;  /* 0x000000ffff0c7224 */ /* 0x000fe400078e00ff */
[----:B------:R-:W-:Y:S02]  /*1a380*/  IMAD.SHL.U32 R3, R3, 0x20, RZ ;  /* 0x0000002003037824 */ /* 0x000fe400078e00ff */
[----:B------:R-:W-:Y:S02]  /*1a390*/  IMAD.U32 R14, RZ, RZ, UR27 ;  /* 0x0000001bff0e7e24 */ /* 0x000fe4000f8e00ff */
[----:B------:R-:W-:Y:S02]  /*1a3a0*/  IMAD.MOV.U32 R4, RZ, RZ, R7 ;  /* 0x000000ffff047224 */ /* 0x000fe400078e0007 */
[----:B------:R-:W-:-:S07]  /*1a3b0*/  IMAD.MOV.U32 R5, RZ, RZ, R6 ;  /* 0x000000ffff057224 */ /* 0x000fce00078e0006 */
.L_x_556:
[----:B------:R-:W0:Y:S01]  /*1a3c0*/  S2UR UR8, SR_CgaCtaId ;  /* 0x00000000000879c3 */ /* 0x000e220000008800 */
[----:B------:R-:W1:Y:S01]  /*1a3d0*/  S2R R13, SR_TID.X ;  /* 0x00000000000d7919 */ /* 0x000e620000002100 */
[----:B------:R-:W-:Y:S01]  /*1a3e0*/  MOV R11, 0x400 ;  /* 0x00000400000b7802 */ /* 0x000fe20000000f00 */
[----:B0-----:R-:W-:-:S05]  /*1a3f0*/  IMAD.U32 R0, RZ, RZ, UR8 ;  /* 0x00000008ff007e24 */ /* 0x001fca000f8e00ff */
[----:B------:R-:W-:Y:S02]  /*1a400*/  LEA R16, R0, R11, 0x18 ;  /* 0x0000000b00107211 */ /* 0x000fe400078ec0ff */
[----:B------:R-:W-:Y:S02]  /*1a410*/  SHF.L.U32 R11, R4, 0x1f, RZ ;  /* 0x0000001f040b7819 */ /* 0x000fe400000006ff */
[----:B-1----:R-:W-:Y:S01]  /*1a420*/  LOP3.LUT P1, RZ, R13, 0x7f, RZ, 0xc0, !PT ;  /* 0x0000007f0dff7812 */ /* 0x002fe2000782c0ff */
[----:B------:R-:W-:-:S04]  /*1a430*/  IMAD R8, R5, 0x8, R16 ;  /* 0x0000000805087824 */ /* 0x000fc800078e0210 */
[----:B------:R-:W0:Y:S08]  /*1a440*/  SYNCS.PHASECHK.TRANS64.TRYWAIT P0, [R8+URZ+0x18], R11 ;  /* 0x0000180b080075a7 */ /* 0x000e30000800017f */
[----:B------:R-:W1:Y:S01]  /*1a450*/  @!P1 LDC R13, c[0x0][0x500] ;  /* 0x00014000ff0d9b82 */ /* 0x000e620000000800 */
[----:B0-----:R-:W-:Y:S05]  /*1a460*/  @!P0 BRA `(.L_x_554) ;  /* 0x0000000c00848947 */ /* 0x001fea0003800000 */
.L_x_572:
[----:B------:R-:W-:Y:S01]  /*1a470*/  UPRMT UR8, UR26, 0x9910, URZ ;  /* 0x000099101a087896 */ /* 0x000fe2000800003f */
[----:B-1----:R1:W-:Y:S03]  /*1a480*/  @!P1 SYNCS.ARRIVE.TRANS64 RZ, [R8+URZ], R13 ;  /* 0x0000000d08ff99a7 */ /* 0x0023e6000800003f */
[----:B------:R-:W-:-:S06]  /*1a490*/  UISETP.NE.AND UP0, UPT, UR8, 0x2, UPT ;  /* 0x000000020800788c */ /* 0x000fcc000bf05270 */
[----:B------:R-:W-:-:S13]  /*1a4a0*/  PLOP3.LUT P0, PT, PT, PT, UP0, 0x80, 0x0 ;  /* 0x000000000000781c */ /* 0x000fda0003f0f008 */
[----:B-1----:R-:W-:Y:S05]  /*1a4b0*/  @P0 BRA `(.L_x_555) ;  /* 0x0000000000040947 */ /* 0x002fea0003800000 */
[----:B------:R-:W-:Y:S01]  /*1a4c0*/  BPT.TRAP 0x1 ;  /* 0x000000040000795c */ /* 0x000fe20000300000 */
.L_x_555:
[----:B0-----:R-:W-:Y:S01]  /*1a4d0*/  IMAD R11, R5, 0x8, R0 ;  /* 0x00000008050b7824 */ /* 0x001fe200078e0200 */
[----:B------:R-:W-:Y:S01]  /*1a4e0*/  R2UR UR19, R3 ;  /* 0x00000000031372ca */ /* 0x000fe200000e0000 */
[----:B------:R-:W-:Y:S01]  /*1a4f0*/  VIADD R14, R14, 0xffffffff ;  /* 0xffffffff0e0e7836 */ /* 0x000fe20000000000 */
[----:B------:R-:W-:Y:S01]  /*1a500*/  R2UR UR9, R8 ;  /* 0x00000000080972ca */ /* 0x000fe200000e0000 */
[----:B------:R-:W-:Y:S01]  /*1a510*/  IMAD.SHL.U32 R11, R11, 0x400, RZ ;  /* 0x000004000b0b7824 */ /* 0x000fe200078e00ff */
[----:B------:R-:W-:Y:S01]  /*1a520*/  UIADD3 UR14, UP0, UR24, 0xf0, URZ ;  /* 0x000000f0180e7890 */ /* 0x000fe2000ff1e03f */
[----:B------:R-:W-:Y:S01]  /*1a530*/  R2UR UR10, R12 ;  /* 0x000000000c0a72ca */ /* 0x000fe200000e0000 */
[----:B------:R-:W-:Y:S01]  /*1a540*/  UIADD3 UR28, UP1, UR24, 0x1f0, URZ ;  /* 0x000001f0181c7890 */ /* 0x000fe2000ff3e03f */
[----:B------:R-:W-:Y:S01]  /*1a550*/  IMAD R11, R11, 0x4, R16 ;  /* 0x000000040b0b7824 */ /* 0x000fe200078e0210 */
[C---:B------:R-:W-:Y:S01]  /*1a560*/  LEA R16, R5.reuse, R16, 0xf ;  /* 0x0000001005107211 */ /* 0x040fe200078e78ff */
[----:B------:R-:W-:Y:S01]  /*1a570*/  UIADD3.X UR15, URZ, UR25, URZ, UP0, !UPT ;  /* 0x000000193f0f7290 */ /* 0x000fe200087fe43f */
[----:B------:R-:W-:Y:S01]  /*1a580*/  R2UR UR12, R10 ;  /* 0x000000000a0c72ca */ /* 0x000fe200000e0000 */
[----:B------:R-:W-:Y:S01]  /*1a590*/  VIADD R5, R5, 0x1 ;  /* 0x0000000105057836 */ /* 0x000fe20000000000 */
[----:B------:R-:W-:Y:S01]  /*1a5a0*/  R2UR UR8, R11 ;  /* 0x000000000b0872ca */ /* 0x000fe200000e0000 */
[----:B------:R-:W-:Y:S01]  /*1a5b0*/  UIADD3.X UR29, URZ, UR25, URZ, UP1, !UPT ;  /* 0x000000193f1d7290 */ /* 0x000fe20008ffe43f */
[----:B------:R-:W-:Y:S01]  /*1a5c0*/  R2UR UR11, R16 ;  /* 0x00000000100b72ca */ /* 0x000fe200000e0000 */
[----:B------:R-:W-:Y:S01]  /*1a5d0*/  UMOV UR21, 0xff0000 ;  /* 0x00ff000000157882 */ /* 0x000fe20000000000 */
[----:B------:R-:W-:Y:S01]  /*1a5e0*/  R2UR UR20, R2 ;  /* 0x00000000021472ca */ /* 0x000fe200000e0000 */
[----:B------:R-:W-:Y:S01]  /*1a5f0*/  UMOV UR16, 0x0 ;  /* 0x0000000000107882 */ /* 0x000fe20000000000 */
[----:B------:R-:W-:Y:S01]  /*1a600*/  ISETP.GT.AND P1, PT, R14, 0x1, PT ;  /* 0x000000010e00780c */ /* 0x000fe20003f24270 */
[----:B------:R-:W-:Y:S01]  /*1a610*/  UMOV UR17, 0x10000000 ;  /* 0x1000000000117882 */ /* 0x000fe20000000000 */
[----:B------:R-:W-:Y:S01]  /*1a620*/  ISETP.NE.AND P0, PT, R5, 0x3, PT ;  /* 0x000000030500780c */ /* 0x000fe20003f05270 */
[----:B------:R-:W-:-:S03]  /*1a630*/  VIADD R12, R12, 0x20 ;  /* 0x000000200c0c7836 */ /* 0x000fc60000000000 */
[----:B------:R-:W-:Y:S01]  /*1a640*/  SEL R11, RZ, 0x1, P0 ;  /* 0x00000001ff0b7807 */ /* 0x000fe20000000000 */
[----:B------:R-:W-:Y:S01]  /*1a650*/  UIADD3 UR8, UR8, 0x100, URZ ;  /* 0x0000010008087890 */ /* 0x000fe2000fffe03f */
[----:B------:R-:W-:Y:S01]  /*1a660*/  SEL R5, R5, RZ, P0 ;  /* 0x000000ff05057207 */ /* 0x000fe20000000000 */
[----:B------:R-:W-:Y:S01]  /*1a670*/  UIADD3 UR18, UR11, 0x18100, URZ ;  /* 0x000181000b127890 */ /* 0x000fe2000fffe03f */
[----:B------:R-:W-:Y:S02]  /*1a680*/  LOP3.LUT R4, R4, R11, RZ, 0x3c, !PT ;  /* 0x0000000b04047212 */ /* 0x000fe400078e3cff */
[----:B------:R-:W-:-:S04]  /*1a690*/  UMOV UR11, UR19 ;  /* 0x00000013000b7c82 */ /* 0x000fc80008000000 */
[----:B------:R0:W-:Y:S02]  /*1a6a0*/  UTMALDG.3D.MULTICAST [UR8], [UR14], UR21, desc[UR16] ;  /* 0x000010080e0073b4 */ /* 0x0001e40008011815 */
[----:B0-----:R-:W-:Y:S01]  /*1a6b0*/  UMOV UR8, UR18 ;  /* 0x0000001200087c82 */ /* 0x001fe20008000000 */
[----:B------:R-:W-:Y:S02]  /*1a6c0*/  UMOV UR11, UR20 ;  /* 0x00000014000b7c82 */ /* 0x000fe40008000000 */
[----:B------:R0:W-:Y:S02]  /*1a6d0*/  UTMALDG.3D [UR8], [UR28], desc[UR16] ;  /* 0x000010081c0075b4 */ /* 0x0001e40008011000 */
[----:B0-----:R-:W-:Y:S05]  /*1a6e0*/  @P1 BRA `(.L_x_556) ;  /* 0xfffffffc00341947 */ /* 0x001fea000383ffff */
.L_x_553:
[----:B------:R-:W-:Y:S05]  /*1a6f0*/  BSYNC B1 ;  /* 0x0000000000017941 */ /* 0x000fea0003800000 */
.L_x_552:
[----:B------:R-:W2:Y:S01]  /*1a700*/  LDL.LU R15, [R1+0x204] ;  /* 0x00020400010f7983 */ /* 0x000ea20000300800 */
[----:B------:R-:W-:Y:S01]  /*1a710*/  LOP3.LUT P0, RZ, R9, 0xff, RZ, 0xc0, !PT ;  /* 0x000000ff09ff7812 */ /* 0x000fe2000780c0ff */
[----:B------:R-:W-:Y:S01]  /*1a720*/  VIADD R5, R6, UR7 ;  /* 0x0000000706057c36 */ /* 0x000fe20008000000 */
[----:B------:R-:W-:Y:S01]  /*1a730*/  ULDC.64 UR8, c[0x0][0x650] ;  /* 0x0001940000087ab9 */ /* 0x000fe20000000a00 */
[----:B------:R-:W3:Y:S01]  /*1a740*/  LDL.LU R13, [R1+0x208] ;  /* 0x00020800010d7983 */ /* 0x000ee20000300800 */
[----:B------:R-:W-:Y:S01]  /*1a750*/  IMAD.U32 R2, RZ, RZ, UR7 ;  /* 0x00000007ff027e24 */ /* 0x000fe2000f8e00ff */
[----:B------:R-:W-:Y:S01]  /*1a760*/  UISETP.GE.U32.AND UP0, UPT, UR7, 0x3, UPT ;  /* 0x000000030700788c */ /* 0x000fe2000bf06070 */
[----:B------:R-:W-:Y:S01]  /*1a770*/  BSSY B1, `(.L_x_557) ;  /* 0x0000073000017945 */ /* 0x000fe20003800000 */
[----:B------:R-:W-:Y:S01]  /*1a780*/  IMAD.MOV.U32 R10, RZ, RZ, -0x1 ;  /* 0xffffffffff0a7424 */ /* 0x000fe200078e00ff */
[----:B------:R-:W-:-:S03]  /*1a790*/  PRMT R9, RZ, 0x7610, R9 ;  /* 0x00007610ff097816 */ /* 0x000fc60000000009 */
[----:B------:R-:W-:Y:S02]  /*1a7a0*/  PLOP3.LUT P1, PT, PT, PT, UP0, 0x80, 0x0 ;  /* 0x000000000000781c */ /* 0x000fe40003f2f008 */
[----:B------:R-:W0:Y:S01]  /*1a7b0*/  @P0 S2R R0, SR_CgaCtaId ;  /* 0x0000000000000919 */ /* 0x000e220000008800 */
[----:B------:R-:W-:-:S04]  /*1a7c0*/  @P0 MOV R3, 0x400 ;  /* 0x0000040000030802 */ /* 0x000fc80000000f00 */
[----:B0-----:R-:W-:-:S04]  /*1a7d0*/  @P0 LEA R3, R0, R3, 0x18 ;  /* 0x0000000300030211 */ /* 0x001fc800078ec0ff */
[----:B------:R0:W-:Y:S01]  /*1a7e0*/  @P0 SYNCS.ARRIVE.TRANS64.A1T0 RZ, [R3+URZ+0x48], RZ ;  /* 0x000048ff03ff09a7 */ /* 0x0001e2000810003f */
[----:B------:R-:W-:-:S04]  /*1a7f0*/  ISETP.GT.U32.AND P0, PT, R5, 0x2, PT ;  /* 0x000000020500780c */ /* 0x000fc80003f04070 */
[----:B------:R-:W-:Y:S01]  /*1a800*/  ISETP.LT.U32.AND P0, PT, R2, 0x3, P0 ;  /* 0x000000030200780c */ /* 0x000fe20000701070 */
[----:B0-----:R-:W-:-:S03]  /*1a810*/  IMAD.WIDE.U32 R2, R5, -0x55555555, RZ ;  /* 0xaaaaaaab05027825 */ /* 0x001fc600078e00ff */
[----:B------:R-:W-:Y:S02]  /*1a820*/  SEL R2, RZ, 0x1, !P0 ;  /* 0x00000001ff027807 */ /* 0x000fe40004000000 */
[----:B------:R-:W-:Y:S01]  /*1a830*/  SHF.R.U32.HI R4, RZ, 0x1, R3 ;  /* 0x00000001ff047819 */ /* 0x000fe20000011603 */
[----:B------:R-:W-:Y:S01]  /*1a840*/  IMAD.MOV.U32 R3, RZ, RZ, -0x1 ;  /* 0xffffffffff037424 */ /* 0x000fe200078e00ff */
[----:B------:R-:W-:Y:S01]  /*1a850*/  LOP3.LUT R7, R7, R2, RZ, 0x3c, !PT ;  /* 0x0000000207077212 */ /* 0x000fe200078e3cff */
[----:B------:R-:W-:Y:S02]  /*1a860*/  IMAD.MOV.U32 R2, RZ, RZ, -0x1 ;  /* 0xffffffffff027424 */ /* 0x000fe400078e00ff */
[----:B------:R-:W-:Y:S01]  /*1a870*/  IMAD R6, R4, -0x3, R5 ;  /* 0xfffffffd04067824 */ /* 0x000fe200078e0205 */
[--C-:B------:R-:W-:Y:S02]  /*1a880*/  @P1 LOP3.LUT R7, R7, 0x1, R4.reuse, 0x78, !PT ;  /* 0x0000000107071812 */ /* 0x100fe400078e7804 */
[----:B------:R-:W-:-:S02]  /*1a890*/  PRMT R4, RZ, 0x7610, R4 ;  /* 0x00007610ff047816 */ /* 0x000fc40000000004 */
[----:B---3--:R-:W-:-:S04]  /*1a8a0*/  IADD3 R13, P0, R13, UR22, RZ ;  /* 0x000000160d0d7c10 */ /* 0x008fc8000ff1e0ff */
[----:B--2---:R-:W-:Y:S01]  /*1a8b0*/  IADD3.X R15, R15, UR13, RZ, P0, !PT ;  /* 0x0000000d0f0f7c10 */ /* 0x004fe200087fe4ff */
[----:B------:R0:W-:Y:S01]  /*1a8c0*/  STL [R1+0x208], R13 ;  /* 0x0002080d01007387 */ /* 0x0001e20000100800 */
[----:B------:R-:W-:-:S03]  /*1a8d0*/  ISETP.GE.U32.AND P0, PT, R13, UR8, PT ;  /* 0x000000080d007c0c */ /* 0x000fc6000bf06070 */
[----:B------:R0:W-:Y:S01]  /*1a8e0*/  STL [R1+0x204], R15 ;  /* 0x0002040f01007387 */ /* 0x0001e20000100800 */
[----:B------:R-:W-:-:S13]  /*1a8f0*/  ISETP.GE.U32.AND.EX P0, PT, R15, UR9, PT, P0 ;  /* 0x000000090f007c0c */ /* 0x000fda000bf06100 */
[----:B0-----:R-:W-:Y:S05]  /*1a900*/  @P0 BRA `(.L_x_558) ;  /* 0x0000000400640947 */ /* 0x001fea0003800000 */
[----:B------:R-:W0:Y:S01]  /*1a910*/  S2R R8, SR_CTAID.X ;  /* 0x0000000000087919 */ /* 0x000e220000002500 */
[----:B------:R-:W-:Y:S01]  /*1a920*/  ULDC UR8, c[0x0][0x150] ;  /* 0x0000540000087ab9 */ /* 0x000fe20000000800 */
[----:B------:R-:W1:Y:S01]  /*1a930*/  LDC R3, c[0x0][0x144] ;  /* 0x00005100ff037b82 */ /* 0x000e620000000800 */
[----:B------:R-:W-:Y:S01]  /*1a940*/  UISETP.NE.AND UP0, UPT, UR45, URZ, UPT ;  /* 0x0000003f2d00728c */ /* 0x000fe2000bf05270 */
[----:B------:R-:W2:Y:S01]  /*1a950*/  S2R R5, SR_CTAID.Y ;  /* 0x0000000000057919 */ /* 0x000ea20000002600 */
[----:B------:R-:W-:-:S04]  /*1a960*/  ULDC UR11, c[0x0][0x630] ;  /* 0x00018c00000b7ab9 */ /* 0x000fc80000000800 */
[----:B------:R-:W-:Y:S01]  /*1a970*/  PLOP3.LUT P0, PT, PT, PT, UP0, 0x80, 0x0 ;  /* 0x000000000000781c */ /* 0x000fe20003f0f008 */
[----:B------:R-:W3:Y:S01]  /*1a980*/  LDC R12, c[0x0][0x148] ;  /* 0x00005200ff0c7b82 */ /* 0x000ee20000000800 */
[----:B0-----:R-:W-:Y:S02]  /*1a990*/  I2FP.F32.U32 R2, R8 ;  /* 0x0000000800027245 */ /* 0x001fe40000201000 */
[----:B--2---:R-:W-:-:S03]  /*1a9a0*/  I2FP.F32.U32 R4, R5 ;  /* 0x0000000500047245 */ /* 0x004fc60000201000 */
[----:B------:R-:W-:Y:S01]  /*1a9b0*/  FMUL R2, R2, UR8 ;  /* 0x0000000802027c20 */ /* 0x000fe20008400000 */
[----:B------:R-:W-:Y:S02]  /*1a9c0*/  ULDC UR8, c[0x0][0x154] ;  /* 0x0000550000087ab9 */ /* 0x000fe40000000800 */
[----:B------:R-:W-:Y:S01]  /*1a9d0*/  FMUL R10, R4, UR8 ;  /* 0x00000008040a7c20 */ /* 0x000fe20008400000 */
[----:B------:R-:W-:Y:S02]  /*1a9e0*/  ULDC.64 UR8, c[0x0][0x628] ;  /* 0x00018a0000087ab9 */ /* 0x000fe40000000a00 */
[----:B------:R-:W0:Y:S08]  /*1a9f0*/  F2I.U32.TRUNC.NTZ R2, R2 ;  /* 0x0000000200027305 */ /* 0x000e30000020f000 */
[----:B------:R-:W2:Y:S01]  /*1aa00*/  F2I.U32.TRUNC.NTZ R10, R10 ;  /* 0x0000000a000a7305 */ /* 0x000ea2000020f000 */
[----:B0-----:R-:W-:-:S02]  /*1aa10*/  IMAD.MOV R4, RZ, RZ, -R2 ;  /* 0x000000ffff047224 */ /* 0x001fc400078e0a02 */
[----:B------:R-:W-:Y:S02]  /*1aa20*/  IMAD.MOV.U32 R2, RZ, RZ, R13 ;  /* 0x000000ffff027224 */ /* 0x000fe400078e000d */
[----:B-1----:R-:W-:Y:S02]  /*1aa30*/  IMAD R8, R3, R4, R8 ;  /* 0x0000000403087224 */ /* 0x002fe400078e0208 */
[----:B--2---:R-:W-:-:S04]  /*1aa40*/  IMAD.MOV R3, RZ, RZ, -R10 ;  /* 0x000000ffff037224 */ /* 0x004fc800078e0a0a */
[----:B---3--:R-:W-:Y:S01]  /*1aa50*/  @P0 IMAD R8, R12, R3, R5 ;  /* 0x000000030c080224 */ /* 0x008fe200078e0205 */
[----:B------:R-:W-:Y:S02]  /*1aa60*/  ISETP.NE.U32.AND P0, PT, RZ, UR8, PT ;  /* 0x00000008ff007c0c */ /* 0x000fe4000bf05070 */
[----:B------:R-:W-:Y:S02]  /*1aa70*/  MOV R3, R15 ;  /* 0x0000000f00037202 */ /* 0x000fe40000000f00 */
[----:B------:R-:W-:-:S13]  /*1aa80*/  ISETP.NE.AND.EX P0, PT, RZ, UR9, PT, P0 ;  /* 0x00000009ff007c0c */ /* 0x000fda000bf05300 */
[----:B------:R-:W-:Y:S05]  /*1aa90*/  @!P0 BRA `(.L_x_559) ;  /* 0x0000000000288947 */ /* 0x000fea0003800000 */
[----:B------:R-:W-:Y:S02]  /*1aaa0*/  ULDC UR10, c[0x0][0x634] ;  /* 0x00018d00000a7ab9 */ /* 0x000fe40000000800 */
[----:B------:R-:W-:-:S05]  /*1aab0*/  IADD3 R3, P0, R13, UR10, RZ ;  /* 0x0000000a0d037c10 */ /* 0x000fca000ff1e0ff */
[----:B------:R-:W-:-:S04]  /*1aac0*/  IMAD.X R11, RZ, RZ, R15, P0 ;  /* 0x000000ffff0b7224 */ /* 0x000fc800000e060f */
[----:B------:R-:W-:-:S04]  /*1aad0*/  IMAD.WIDE.U32 R4, R11, UR8, RZ ;  /* 0x000000080b047c25 */ /* 0x000fc8000f8e00ff */
[----:B------:R-:W-:-:S04]  /*1aae0*/  IMAD.WIDE.U32 R4, P0, R3, UR9, R4 ;  /* 0x0000000903047c25 */ /* 0x000fc8000f800004 */
[----:B------:R-:W-:-:S04]  /*1aaf0*/  IMAD.WIDE.U32 R2, R3, UR8, RZ ;  /* 0x0000000803027c25 */ /* 0x000fc8000f8e00ff */
[----:B------:R-:W-:Y:S01]  /*1ab00*/  IMAD.MOV.U32 R2, RZ, RZ, R5 ;  /* 0x000000ffff027224 */ /* 0x000fe200078e0005 */
[----:B------:R-:W-:Y:S01]  /*1ab10*/  IADD3 RZ, P1, R3, R4, RZ ;  /* 0x0000000403ff7210 */ /* 0x000fe20007f3e0ff */
[----:B------:R-:W-:-:S04]  /*1ab20*/  IMAD.X R3, RZ, RZ, RZ, P0 ;  /* 0x000000ffff037224 */ /* 0x000fc800000e06ff */
[----:B------:R-:W-:-:S08]  /*1ab30*/  IMAD.WIDE.U32.X R2, R11, UR9, R2, P1 ;  /* 0x000000090b027c25 */ /* 0x000fd000088e0402 */
.L_x_559:
[--C-:B------:R-:W-:Y:S01]  /*1ab40*/  SHF.R.U64 R10, R2, UR11, R3.reuse ;  /* 0x0000000b020a7c19 */ /* 0x100fe20008001203 */
[----:B------:R-:W-:Y:S01]  /*1ab50*/  ULDC.64 UR8, c[0x0][0x620] ;  /* 0x0001880000087ab9 */ /* 0x000fe20000000a00 */
[----:B------:R-:W-:Y:S01]  /*1ab60*/  SHF.R.U32.HI R2, RZ, UR11, R3 ;  /* 0x0000000bff027c19 */ /* 0x000fe20008011603 */
[----:B------:R-:W-:Y:S01]  /*1ab70*/  IMAD.MOV.U32 R3, RZ, RZ, R15 ;  /* 0x000000ffff037224 */ /* 0x000fe200078e000f */
[----:B------:R-:W-:Y:S01]  /*1ab80*/  IADD3 R11, P0, RZ, -R10, RZ ;  /* 0x8000000aff0b7210 */ /* 0x000fe20007f1e0ff */
[----:B------:R-:W-:-:S04]  /*1ab90*/  ULDC.64 UR10, c[0x0][0x640] ;  /* 0x00019000000a7ab9 */ /* 0x000fc80000000a00 */
[----:B------:R-:W-:Y:S01]  /*1aba0*/  IMAD.X R2, RZ, RZ, ~R2, P0 ;  /* 0x000000ffff027224 */ /* 0x000fe200000e0e02 */
[----:B------:R-:W-:-:S03]  /*1abb0*/  ISETP.NE.U32.AND P0, PT, RZ, UR10, PT ;  /* 0x0000000aff007c0c */ /* 0x000fc6000bf05070 */
[----:B------:R-:W-:Y:S01]  /*1abc0*/  IMAD R2, R2, UR8, RZ ;  /* 0x0000000802027c24 */ /* 0x000fe2000f8e02ff */
[----:B------:R-:W-:-:S03]  /*1abd0*/  ISETP.NE.AND.EX P0, PT, RZ, UR11, PT, P0 ;  /* 0x0000000bff007c0c */ /* 0x000fc6000bf05300 */
[----:B------:R-:W-:Y:S02]  /*1abe0*/  IMAD R5, R11, UR9, R2 ;  /* 0x000000090b057c24 */ /* 0x000fe4000f8e0202 */
[----:B------:R-:W-:-:S04]  /*1abf0*/  IMAD.MOV.U32 R2, RZ, RZ, R13 ;  /* 0x000000ffff027224 */ /* 0x000fc800078e000d */
[----:B------:R-:W-:Y:S01]  /*1ac00*/  IMAD.WIDE.U32 R2, R11, UR8, R2 ;  /* 0x000000080b027c25 */ /* 0x000fe2000f8e0002 */
[----:B------:R-:W-:-:S03]  /*1ac10*/  ULDC UR8, c[0x0][0x618] ;  /* 0x0001860000087ab9 */ /* 0x000fc60000000800 */
[----:B------:R-:W-:-:S05]  /*1ac20*/  IMAD.IADD R3, R3, 0x1, R5 ;  /* 0x0000000103037824 */ /* 0x000fca00078e0205 */
[--C-:B------:R-:W-:Y:S02]  /*1ac30*/  SHF.R.U64 R11, R2, UR8, R3.reuse ;  /* 0x00000008020b7c19 */ /* 0x100fe40008001203 */
[----:B------:R-:W-:Y:S01]  /*1ac40*/  SHF.R.U32.HI R2, RZ, UR8, R3 ;  /* 0x00000008ff027c19 */ /* 0x000fe20008011603 */
[----:B------:R-:W-:-:S03]  /*1ac50*/  ULDC UR8, c[0x0][0x608] ;  /* 0x0001820000087ab9 */ /* 0x000fc60000000800 */
[--C-:B------:R-:W-:Y:S02]  /*1ac60*/  SHF.R.U64 R12, R11, UR8, R2.reuse ;  /* 0x000000080b0c7c19 */ /* 0x100fe40008001202 */
[----:B------:R-:W-:Y:S01]  /*1ac70*/  SHF.R.U32.HI R3, RZ, UR8, R2 ;  /* 0x00000008ff037c19 */ /* 0x000fe20008011602 */
[----:B------:R-:W-:-:S03]  /*1ac80*/  ULDC UR8, c[0x0][0x658] ;  /* 0x0001960000087ab9 */ /* 0x000fc60000000800 */
[--C-:B------:R-:W-:Y:S02]  /*1ac90*/  SHF.R.U64 R13, R12, UR8, R3.reuse ;  /* 0x000000080c0d7c19 */ /* 0x100fe40008001203 */
[----:B------:R-:W-:-:S03]  /*1aca0*/  SHF.R.U32.HI R15, RZ, UR8, R3 ;  /* 0x00000008ff0f7c19 */ /* 0x000fc60008011603 */
[----:B------:R-:W-:Y:S02]  /*1acb0*/  IMAD.MOV.U32 R2, RZ, RZ, R13 ;  /* 0x000000ffff027224 */ /* 0x000fe400078e000d */
[----:B------:R-:W-:Y:S01]  /*1acc0*/  IMAD.MOV.U32 R3, RZ, RZ, R15 ;  /* 0x000000ffff037224 */ /* 0x000fe200078e000f */
[----:B------:R-:W-:Y:S06]  /*1acd0*/  @!P0 BRA `(.L_x_560) ;  /* 0x0000000000288947 */ /* 0x000fec0003800000 */
[----:B------:R-:W-:Y:S02]  /*1ace0*/  ULDC UR8, c[0x0][0x64c] ;  /* 0x0001930000087ab9 */ /* 0x000fe40000000800 */
[----:B------:R-:W-:-:S05]  /*1acf0*/  IADD3 R3, P0, R13, UR8, RZ ;  /* 0x000000080d037c10 */ /* 0x000fca000ff1e0ff */
[----:B------:R-:W-:-:S04]  /*1ad00*/  IMAD.X R15, RZ, RZ, R15, P0 ;  /* 0x000000ffff0f7224 */ /* 0x000fc800000e060f */
[----:B------:R-:W-:-:S04]  /*1ad10*/  IMAD.WIDE.U32 R4, R15, UR10, RZ ;  /* 0x0000000a0f047c25 */ /* 0x000fc8000f8e00ff */
[----:B------:R-:W-:-:S04]  /*1ad20*/  IMAD.WIDE.U32 R4, P0, R3, UR11, R4 ;  /* 0x0000000b03047c25 */ /* 0x000fc8000f800004 */
[----:B------:R-:W-:Y:S01]  /*1ad30*/  IMAD.WIDE.U32 R2, R3, UR10, RZ ;  /* 0x0000000a03027c25 */ /* 0x000fe2000f8e00ff */
[----:B------:R-:W-:-:S04]  /*1ad40*/  MOV R2, R5 ;  /* 0x0000000500027202 */ /* 0x000fc80000000f00 */
[----:B------:R-:W-:Y:S01]  /*1ad50*/  IADD3 RZ, P1, R3, R4, RZ ;  /* 0x0000000403ff7210 */ /* 0x000fe20007f3e0ff */
[----:B------:R-:W-:-:S04]  /*1ad60*/  IMAD.X R3, RZ, RZ, RZ, P0 ;  /* 0x000000ffff037224 */ /* 0x000fc800000e06ff */
[----:B------:R-:W-:-:S08]  /*1ad70*/  IMAD.WIDE.U32.X R2, R15, UR11, R2, P1 ;  /* 0x0000000b0f027c25 */ /* 0x000fd000088e0402 */
.L_x_560:
[----:B------:R-:W-:Y:S01]  /*1ad80*/  ULDC UR8, c[0x0][0x648] ;  /* 0x0001920000087ab9 */ /* 0x000fe20000000800 */
[----:B------:R-:W-:Y:S01]  /*1ad90*/  LOP3.LUT R12, R12, UR6, RZ, 0xc0, !PT ;  /* 0x000000060c0c7c12 */ /* 0x000fe2000f8ec0ff */
[----:B------:R-:W-:Y:S01]  /*1ada0*/  UISETP.NE.AND UP0, UPT, UR45, URZ, UPT ;  /* 0x0000003f2d00728c */ /* 0x000fe2000bf05270 */
[----:B------:R-:W-:Y:S01]  /*1adb0*/  SHF.R.U64 R3, R2, UR8, R3 ;  /* 0x0000000802037c19 */ /* 0x000fe20008001203 */
[----:B------:R-:W-:Y:S01]  /*1adc0*/  ULDC UR8, c[0x0][0x638] ;  /* 0x00018e0000087ab9 */ /* 0x000fe20000000800 */
[----:B------:R-:W-:-:S03]  /*1add0*/  IMAD.MOV.U32 R4, RZ, RZ, 0x1 ;  /* 0x00000001ff047424 */ /* 0x000fc600078e00ff */
[----:B------:R-:W-:Y:S01]  /*1ade0*/  IMAD.MOV R2, RZ, RZ, -R3 ;  /* 0x000000ffff027224 */ /* 0x000fe200078e0a03 */
[----:B------:R-:W-:Y:S01]  /*1adf0*/  PLOP3.LUT P0, PT, PT, PT, UP0, 0x40, 0x0 ;  /* 0x000000000000781c */ /* 0x000fe20003f0e808 */
[----:B------:R-:W-:Y:S01]  /*1ae00*/  IMAD R5, R3, UR5, R12 ;  /* 0x0000000503057c24 */ /* 0x000fe2000f8e020c */
[----:B------:R-:W-:Y:S01]  /*1ae10*/  PLOP3.LUT P1, PT, PT, PT, UP0, 0x40, 0x0 ;  /* 0x000000000000781c */ /* 0x000fe20003f2e808 */
[----:B------:R-:W-:Y:S01]  /*1ae20*/  IMAD R13, R2, UR8, R13 ;  /* 0x00000008020d7c24 */ /* 0x000fe2000f8e020d */
[----:B------:R-:W-:Y:S01]  /*1ae30*/  ULDC UR8, c[0x0][0x610] ;  /* 0x0001840000087ab9 */ /* 0x000fe20000000800 */
[----:B------:R-:W-:Y:S01]  /*1ae40*/  LOP3.LUT R2, R11, UR4, RZ, 0xc0, !PT ;  /* 0x000000040b027c12 */ /* 0x000fe2000f8ec0ff */
[----:B------:R-:W-:Y:S01]  /*1ae50*/  IMAD R8, R5, UR8, R8 ;  /* 0x0000000805087c24 */ /* 0x000fe2000f8e0208 */
[----:B------:R-:W-:-:S03]  /*1ae60*/  ULDC UR8, c[0x0][0x600] ;  /* 0x0001800000087ab9 */ /* 0x000fc60000000800 */
[----:B------:R-:W-:-:S05]  /*1ae70*/  IMAD R13, R13, UR8, R2 ;  /* 0x000000080d0d7c24 */ /* 0x000fca000f8e0202 */
[----:B------:R-:W-:Y:S02]  /*1ae80*/  SEL R2, R13, R8, P0 ;  /* 0x000000080d027207 */ /* 0x000fe40000000000 */
[----:B------:R-:W-:-:S07]  /*1ae90*/  SEL R3, R8, R13, P1 ;  /* 0x0000000d08037207 */ /* 0x000fce0000800000 */
.L_x_558:
[----:B------:R-:W-:Y:S05]  /*1aea0*/  BSYNC B1 ;  /* 0x0000000000017941 */ /* 0x000fea0003800000 */
.L_x_557:
[----:B------:R-:W-:-:S13]  /*1aeb0*/  LOP3.LUT P0, RZ, R4, 0xff, RZ, 0xc0, !PT ;  /* 0x000000ff04ff7812 */ /* 0x000fda000780c0ff */
[----:B------:R-:W-:Y:S05]  /*1aec0*/  @P0 BRA `(.L_x_561) ;  /* 0xfffffff400040947 */ /* 0x000fea000383ffff */
[----:B------:R-:W-:Y:S05]  /*1aed0*/  BSYNC B0 ;  /* 0x0000000000007941 */ /* 0x000fea0003800000 */
.L_x_550:
[----:B------:R-:W-:-:S03]  /*1aee0*/  UMOV UR8, 0xffffffff ;  /* 0xffffffff00087882 */ /* 0x000fc60000000000 */
[----:B------:R-:W-:Y:S05]  /*1aef0*/  BRA.DIV UR8, `(.L_x_562) ;  /* 0x0000000208f47947 */ /* 0x000fea000b800000 */
[----:B------:R-:W-:-:S13]  /*1af00*/  ELECT P6, URZ, PT ;  /* 0x00000000003f782f */ /* 0x000fda00038c0000 */
.L_x_575:
[----:B------:R-:W-:Y:S04]  /*1af10*/  BSSY B0, `(.L_x_563) ;  /* 0x0000023000007945 */ /* 0x000fe80003800000 */
[----:B------:R-:W-:Y:S05]  /*1af20*/  @!P6 BRA `(.L_x_564) ;  /* 0x000000000084e947 */ /* 0x000fea0003800000 */
[----:B------:R-:W-:-:S04]  /*1af30*/  ULOP3.LUT UR8, UR40, 0x2, URZ, 0xfc, !UPT ;  /* 0x0000000228087892 */ /* 0x000fc8000f8efc3f */
[----:B------:R-:W-:-:S06]  /*1af40*/  UISETP.NE.AND UP0, UPT, UR8, 0x3, UPT ;  /* 0x000000030800788c */ /* 0x000fcc000bf05270 */
[----:B------:R-:W-:-:S13]  /*1af50*/  PLOP3.LUT P0, PT, PT, PT, UP0, 0x80, 0x0 ;  /* 0x000000000000781c */ /* 0x000fda0003f0f008 */
[----:B------:R-:W-:Y:S05]  /*1af60*/  @!P0 BRA `(.L_x_565) ;  /* 0x0000000000048947 */ /* 0x000fea0003800000 */
[----:B------:R-:W-:Y:S01]  /*1af70*/  BPT.TRAP 0x1 ;  /* 0x000000040000795c */ /* 0x000fe20000300000 */
.L_x_565:
[----:B------:R-:W0:Y:S01]  /*1af80*/  S2R R3, SR_CgaCtaId ;  /* 0x0000000000037919 */ /* 0x000e220000008800 */
[----:B------:R-:W-:-:S04]  /*1af90*/  MOV R0, 0x400 ;  /* 0x0000040000007802 */ /* 0x000fc80000000f00 */
[----:B0-----:R-:W-:Y:S02]  /*1afa0*/  LEA R3, R3, R0, 0x18 ;  /* 0x0000000003037211 */ /* 0x001fe400078ec0ff */
[----:B------:R-:W-:-:S03]  /*1afb0*/  SHF.L.U32 R0, R7, 0x1f, RZ ;  /* 0x0000001f07007819 */ /* 0x000fc600000006ff */
[----:B------:R-:W-:-:S04]  /*1afc0*/  VIADD R3, R3, 0x18 ;  /* 0x0000001803037836 */ /* 0x000fc80000000000 */
[----:B------:R-:W-:-:S04]  /*1afd0*/  IMAD R5, R6, 0x8, R3 ;  /* 0x0000000806057824 */ /* 0x000fc800078e0203 */
[----:B------:R-:W0:Y:S02]  /*1afe0*/  SYNCS.PHASECHK.TRANS64.TRYWAIT P0, [R5+URZ], R0 ;  /* 0x00000000050075a7 */ /* 0x000e24000800017f */
[----:B0-----:R-:W-:Y:S05]  /*1aff0*/  @!P0 BRA `(.L_x_566) ;  /* 0x0000000000d48947 */ /* 0x001fea0003800000 */
.L_x_576:
[----:B------:R-:W-:-:S05]  /*1b000*/  VIADD R6, R6, 0x1 ;  /* 0x0000000106067836 */ /* 0x000fca0000000000 */
[----:B------:R-:W-:-:S04]  /*1b010*/  ISETP.NE.AND P0, PT, R6, 0x3, PT ;  /* 0x000000030600780c */ /* 0x000fc80003f05270 */
[----:B0-----:R-:W-:Y:S02]  /*1b020*/  SEL R0, RZ, 0x1, P0 ;  /* 0x00000001ff007807 */ /* 0x001fe40000000000 */
[----:B------:R-:W-:Y:S02]  /*1b030*/  SEL R6, R6, RZ, P0 ;  /* 0x000000ff06067207 */ /* 0x000fe40000000000 */
[----:B------:R-:W-:-:S03]  /*1b040*/  LOP3.LUT R7, R7, R0, RZ, 0x3c, !PT ;  /* 0x0000000007077212 */ /* 0x000fc600078e3cff */
[----:B------:R-:W-:Y:S01]  /*1b050*/  IMAD R5, R6, 0x8, R3 ;  /* 0x0000000806057824 */ /* 0x000fe200078e0203 */
[----:B------:R-:W-:-:S04]  /*1b060*/  SHF.L.U32 R0, R7, 0x1f, RZ ;  /* 0x0000001f07007819 */ /* 0x000fc800000006ff */
[----:B------:R-:W0:Y:S02]  /*1b070*/  SYNCS.PHASECHK.TRANS64.TRYWAIT P0, [R5+URZ], R0 ;  /* 0x00000000050075a7 */ /* 0x000e24000800017f */
[----:B0-----:R-:W-:Y:S05]  /*1b080*/  @!P0 BRA `(.L_x_567) ;  /* 0x0000000000c48947 */ /* 0x001fea0003800000 */
.L_x_577:
[----:B0-----:R-:W-:-:S05]  /*1b090*/  VIADD R0, R6, 0x1 ;  /* 0x0000000106007836 */ /* 0x001fca0000000000 */
[----:B------:R-:W-:-:S04]  /*1b0a0*/  ISETP.NE.AND P0, PT, R0, 0x3, PT ;  /* 0x000000030000780c */ /* 0x000fc80003f05270 */
[----:B------:R-:W-:Y:S02]  /*1b0b0*/  SEL R2, RZ, 0x1, P0 ;  /* 0x00000001ff027807 */ /* 0x000fe40000000000 */
[----:B------:R-:W-:Y:S02]  /*1b0c0*/  SEL R0, R0, RZ, P0 ;  /* 0x000000ff00007207 */ /* 0x000fe40000000000 */
[----:B------:R-:W-:-:S03]  /*1b0d0*/  LOP3.LUT R2, R7, R2, RZ, 0x3c, !PT ;  /* 0x0000000207027212 */ /* 0x000fc600078e3cff */
[----:B------:R-:W-:Y:S01]  /*1b0e0*/  IMAD R3, R0, 0x8, R3 ;  /* 0x0000000800037824 */ /* 0x000fe200078e0203 */
[----:B------:R-:W-:-:S07]  /*1b0f0*/  SHF.L.U32 R0, R2, 0x1f, RZ ;  /* 0x0000001f02007819 */ /* 0x000fce00000006ff */
.L_x_568:
[----:B0-----:R0:W1:Y:S02]  /*1b100*/  SYNCS.PHASECHK.TRANS64.TRYWAIT P0, [R3+URZ], R0 ;  /* 0x00000000030075a7 */ /* 0x001064000800017f */
[----:B-1----:R-:W-:Y:S05]  /*1b110*/  @!P0 NANOSLEEP.SYNCS 0x989680 ;  /* 0x009896800000895d */ /* 0x002fea0003900000 */
[----:B------:R-:W1:Y:S02]  /*1b120*/  @!P0 SYNCS.PHASECHK.TRANS64 P0, [R3+URZ], R0 ;  /* 0x00000000030085a7 */ /* 0x000e64000800007f */
[----:B-1----:R-:W-:Y:S05]  /*1b130*/  @!P0 BRA `(.L_x_568) ;  /* 0xfffffffc00f08947 */ /* 0x002fea000383ffff */
.L_x_564:
[----:B------:R-:W-:Y:S05]  /*1b140*/  BSYNC B0 ;  /* 0x0000000000007941 */ /* 0x000fea0003800000 */
.L_x_563:
[----:B------:R-:W-:Y:S05]  /*1b150*/  EXIT ;  /* 0x000000000000794d */ /* 0x000fea0003800000 */
.L_x_21:
[----:B-1----:R1:W2:Y:S02]  /*1b160*/  SYNCS.PHASECHK.TRANS64.TRYWAIT P1, [R4+URZ], R3 ;  /* 0x00000003040075a7 */ /* 0x0022a4000802017f */
[----:B--2---:R-:W-:Y:S05]  /*1b170*/  @!P1 NANOSLEEP.SYNCS 0x989680 ;  /* 0x009896800000995d */ /* 0x004fea0003900000 */
[----:B------:R-:W2:Y:S02]  /*1b180*/  @!P1 SYNCS.PHASECHK.TRANS64 P1, [R4+URZ], R3 ;  /* 0x00000003040095a7 */ /* 0x000ea4000802007f */
[----:B--2---:R-:W-:Y:S05]  /*1b190*/  @!P1 BRA `(.L_x_21) ;  /* 0xfffffffc00f09947 */ /* 0x004fea000383ffff */
[----:B------:R-:W-:Y:S05]  /*1b1a0*/  BRA `(.L_x_20) ;  /* 0xfffffe6400307947 */ /* 0x000fea000383ffff */
.L_x_26:
[----:B-1----:R1:W2:Y:S02]  /*1b1b0*/  SYNCS.PHASECHK.TRANS64.TRYWAIT P1, [R4+URZ], R5 ;  /* 0x00000005040075a7 */ /* 0x0022a4000802017f */
[----:B--2---:R-:W-:Y:S05]  /*1b1c0*/  @!P1 NANOSLEEP.SYNCS 0x989680 ;  /* 0x009896800000995d */ /* 0x004fea0003900000 */
[----:B------:R-:W2:Y:S02]  /*1b1d0*/  @!P1 SYNCS.PHASECHK.TRANS64 P1, [R4+URZ], R5 ;  /* 0x00000005040095a7 */ /* 0x000ea4000802007f */
[----:B--2---:R-:W-:Y:S05]  /*1b1e0*/  @!P1 BRA `(.L_x_26) ;  /* 0xfffffffc00f09947 */ /* 0x004fea000383ffff */
[----:B------:R-:W-:Y:S05]  /*1b1f0*/  BRA `(.L_x_25) ;  /* 0xfffffe9800c07947 */ /* 0x000fea000383ffff */
.L_x_551:
[----:B------:R-:W-:Y:S01]  /*1b200*/  BSSY B1, `(.L_x_569) ;  /* 0x0000006000017945 */ /* 0x000fe20003800000 */
[----:B------:R-:W-:-:S07]  /*1b210*/  IMAD.MOV.U32 R15, RZ, RZ, -0x1 ;  /* 0xffffffffff0f7424 */ /* 0x000fce00078e00ff */
[----:B------:R-:W-:Y:S05]  /*1b220*/  WARPSYNC.COLLECTIVE R15, `(.L_x_570) ;  /* 0x000000000f0c7348 */ /* 0x000fea0003c00000 */
[----:B------:R-:W-:Y:S02]  /*1b230*/  ELECT P6, UR62, PT ;  /* 0x00000000003e782f */ /* 0x000fe400038c0000 */
[----:B------:R-:W-:Y:S01]  /*1b240*/  MOV R14, UR62 ;  /* 0x0000003e000e7c02 */ /* 0x000fe20008000f00 */
[----:B------:R-:W-:Y:S10]  /*1b250*/  ENDCOLLECTIVE ;  /* 0x000000000000791b */ /* 0x000ff40003800000 */
.L_x_570:
[----:B------:R-:W-:Y:S05]  /*1b260*/  BSYNC B1 ;  /* 0x0000000000017941 */ /* 0x000fea0003800000 */
.L_x_569:
[----:B------:R-:W-:Y:S05]  /*1b270*/  BRA `(.L_x_571) ;  /* 0xfffffff000247947 */ /* 0x000fea000383ffff */
.L_x_554:
[----:B0-----:R0:W2:Y:S02]  /*1b280*/  SYNCS.PHASECHK.TRANS64.TRYWAIT P0, [R8+URZ+0x18], R11 ;  /* 0x0000180b080075a7 */ /* 0x0010a4000800017f */
[----:B--2---:R-:W-:Y:S05]  /*1b290*/  @!P0 NANOSLEEP.SYNCS 0x989680 ;  /* 0x009896800000895d */ /* 0x004fea0003900000 */
[----:B------:R-:W2:Y:S02]  /*1b2a0*/  @!P0 SYNCS.PHASECHK.TRANS64 P0, [R8+URZ+0x18], R11 ;  /* 0x0000180b080085a7 */ /* 0x000ea4000800007f */
[----:B--2---:R-:W-:Y:S05]  /*1b2b0*/  @!P0 BRA `(.L_x_554) ;  /* 0xfffffffc00f08947 */ /* 0x004fea000383ffff */
[----:B------:R-:W-:Y:S05]  /*1b2c0*/  BRA `(.L_x_572) ;  /* 0xfffffff000687947 */ /* 0x000fea000383ffff */
.L_x_562:
[----:B------:R-:W-:Y:S01]  /*1b2d0*/  BSSY B0, `(.L_x_573) ;  /* 0x0000006000007945 */ /* 0x000fe20003800000 */
[----:B------:R-:W-:-:S07]  /*1b2e0*/  IMAD.MOV.U32 R15, RZ, RZ, -0x1 ;  /* 0xffffffffff0f7424 */ /* 0x000fce00078e00ff */
[----:B------:R-:W-:Y:S05]  /*1b2f0*/  WARPSYNC.COLLECTIVE R15, `(.L_x_574) ;  /* 0x000000000f0c7348 */ /* 0x000fea0003c00000 */
[----:B------:R-:W-:Y:S02]  /*1b300*/  ELECT P6, UR62, PT ;  /* 0x00000000003e782f */ /* 0x000fe400038c0000 */
[----:B------:R-:W-:Y:S01]  /*1b310*/  MOV R14, UR62 ;  /* 0x0000003e000e7c02 */ /* 0x000fe20008000f00 */
[----:B------:R-:W-:Y:S10]  /*1b320*/  ENDCOLLECTIVE ;  /* 0x000000000000791b */ /* 0x000ff40003800000 */
.L_x_574:
[----:B------:R-:W-:Y:S05]  /*1b330*/  BSYNC B0 ;  /* 0x0000000000007941 */ /* 0x000fea0003800000 */
.L_x_573:
[----:B------:R-:W-:Y:S05]  /*1b340*/  BRA `(.L_x_575) ;  /* 0xfffffff800f07947 */ /* 0x000fea000383ffff */
.L_x_566:
[----:B0-----:R0:W1:Y:S02]  /*1b350*/  SYNCS.PHASECHK.TRANS64.TRYWAIT P0, [R5+URZ], R0 ;  /* 0x00000000050075a7 */ /* 0x001064000800017f */
[----:B-1----:R-:W-:Y:S05]  /*1b360*/  @!P0 NANOSLEEP.SYNCS 0x989680 ;  /* 0x009896800000895d */ /* 0x002fea0003900000 */
[----:B------:R-:W1:Y:S02]  /*1b370*/  @!P0 SYNCS.PHASECHK.TRANS64 P0, [R5+URZ], R0 ;  /* 0x00000000050085a7 */ /* 0x000e64000800007f */
[----:B-1----:R-:W-:Y:S05]  /*1b380*/  @!P0 BRA `(.L_x_566) ;  /* 0xfffffffc00f08947 */ /* 0x002fea000383ffff */
[----:B------:R-:W-:Y:S05]  /*1b390*/  BRA `(.L_x_576) ;  /* 0xfffffffc00187947 */ /* 0x000fea000383ffff */
.L_x_567:
[----:B0-----:R0:W1:Y:S02]  /*1b3a0*/  SYNCS.PHASECHK.TRANS64.TRYWAIT P0, [R5+URZ], R0 ;  /* 0x00000000050075a7 */ /* 0x001064000800017f */
[----:B-1----:R-:W-:Y:S05]  /*1b3b0*/  @!P0 NANOSLEEP.SYNCS 0x989680 ;  /* 0x009896800000895d */ /* 0x002fea0003900000 */
[----:B------:R-:W1:Y:S02]  /*1b3c0*/  @!P0 SYNCS.PHASECHK.TRANS64 P0, [R5+URZ], R0 ;  /* 0x00000000050085a7 */ /* 0x000e64000800007f */
[----:B-1----:R-:W-:Y:S05]  /*1b3d0*/  @!P0 BRA `(.L_x_567) ;  /* 0xfffffffc00f08947 */ /* 0x002fea000383ffff */
[----:B------:R-:W-:Y:S05]  /*1b3e0*/  BRA `(.L_x_577) ;  /* 0xfffffffc00287947 */ /* 0x000fea000383ffff */
.L_x_578:
[----:B------:R-:W-:-:S00]  /*1b3f0*/  BRA `(.L_x_578) ;  /* 0xfffffffc00fc7947 */ /* 0x000fc0000383ffff */
[----:B------:R-:W-:-:S00]  /*1b400*/  NOP ;  /* 0x0000000000007918 */ /* 0x000fc00000000000 */
[----:B------:R-:W-:-:S00]  /*1b410*/  NOP ;  /* 0x0000000000007918 */ /* 0x000fc00000000000 */
[----:B------:R-:W-:-:S00]  /*1b420*/  NOP ;  /* 0x0000000000007918 */ /* 0x000fc00000000000 */
[----:B------:R-:W-:-:S00]  /*1b430*/  NOP ;  /* 0x0000000000007918 */ /* 0x000fc00000000000 */
[----:B------:R-:W-:-:S00]  /*1b440*/  NOP ;  /* 0x0000000000007918 */ /* 0x000fc00000000000 */
[----:B------:R-:W-:-:S00]  /*1b450*/  NOP ;  /* 0x0000000000007918 */ /* 0x000fc00000000000 */
[----:B------:R-:W-:-:S00]  /*1b460*/  NOP ;  /* 0x0000000000007918 */ /* 0x000fc00000000000 */
[----:B------:R-:W-:-:S00]  /*1b470*/  NOP ;  /* 0x0000000000007918 */ /* 0x000fc00000000000 */
.L_x_579:


//--------------------- .nv.global.init           --------------------------
	.section	.nv.global.init,"aw",@progbits
.nv.global.init:
	.type		$str$22,@object
	.size		$str$22,($str$23 - $str$22)
$str$22:
        /*0000*/ 	.byte	0x6b, 0x5f, 0x74, 0x69, 0x6c, 0x65, 0x5f, 0x63, 0x6f, 0x75, 0x6e, 0x74, 0x20, 0x3e, 0x3d, 0x20
        /*0010*/ 	.byte	0x31, 0x00
	.type		$str$23,@object
	.size		$str$23,(__unnamed_1 - $str$23)
$str$23:
        /*0012*/ 	.byte	0x2f, 0x74, 0x6d, 0x70, 0x2f, 0x63, 0x75, 0x74, 0x6c, 0x61, 0x73, 0x73, 0x5f, 0x73, 0x77, 0x65
        /*0022*/ 	.byte	0x65, 0x70, 0x5f, 0x73, 0x72, 0x63, 0x2f, 0x69, 0x6e, 0x63, 0x6c, 0x75, 0x64, 0x65, 0x2f, 0x63
        /*0032*/ 	.byte	0x75, 0x74, 0x6c, 0x61, 0x73, 0x73, 0x2f, 0x67, 0x65, 0x6d, 0x6d, 0x2f, 0x63, 0x6f, 0x6c, 0x6c
        /*0042*/ 	.byte	0x65, 0x63, 0x74, 0x69, 0x76, 0x65, 0x2f, 0x73, 0x6d, 0x39, 0x30, 0x5f, 0x6d, 0x6d, 0x61, 0x5f
        /*0052*/ 	.byte	0x74, 0x6d, 0x61, 0x5f, 0x67, 0x6d, 0x6d, 0x61, 0x5f, 0x73, 0x73, 0x5f, 0x77, 0x61, 0x72, 0x70
        /*0062*/ 	.byte	0x73, 0x70, 0x65, 0x63, 0x69, 0x61, 0x6c, 0x69, 0x7a, 0x65, 0x64, 0x2e, 0x68, 0x70, 0x70, 0x00
	.type		__unnamed_1,@object
	.size		__unnamed_1,(.L_0 - __unnamed_1)
__unnamed_1:
        /* <DEDUP_REMOVED lines=179> */
.L_0:


//--------------------- .nv.shared._ZN7cutlass13device_kernelINS_4gemm6kernel13GemmUniversalIN4cute5tupleIJiiiiEEENS1_10collective13CollectiveMmaINS1_34MainloopSm90TmaGmmaWarpSpecializedILi3ENS5_IJNS4_1CILi1EEENSA_ILi8EEESB_EEENS1_35KernelTmaWarpSpecializedCooperativeEEENS5_IJNSA_ILi256EEESG_NSA_ILi32EEEEEENS_10tfloat32_tENS5_IJlSB_lEEESJ_SK_NS4_8TiledMMAINS4_8MMA_AtomIJNS4_4SM904GMMA30MMA_64x256x8_F32TF32TF32_SS_TNILNSO_7ScaleInE1ELSQ_1EEEEEENS4_6LayoutINS5_IJNSA_ILi2EEESB_SB_EEENS5_IJSB_NSA_ILi0EEESW_EEEEENS5_IJNS4_10UnderscoreESZ_SZ_EEEEENS4_23SM90_TMA_LOAD_MULTICASTENS4_14ComposedLayoutINS4_7SwizzleILi3ELi4ELi3EEENS4_18smem_ptr_flag_bitsILi32EEENST_INS5_IJSC_SH_EEENS5_IJSH_SB_EEEEEEEvNS4_8identityENS4_13SM90_TMA_LOADES1B_vS1C_EENS_8epilogue10collective6detail29Sm90TmaWarpSpecializedAdapterINS1G_15DefaultEpilogueISJ_SK_SK_NS1F_6thread17LinearCombinationISJ_Li1EffLNS1K_9ScaleType4KindE0ELNS_15FloatRoundStyleE2ESJ_EENS1_15EpilogueDefaultEEEEEvvEEEEvNT_6ParamsE --------------------------
	.section	.nv.shared._ZN7cutlass13device_kernelINS_4gemm6kernel13GemmUniversalIN4cute5tupleIJiiiiEEENS1_10collective13CollectiveMmaINS1_34MainloopSm90TmaGmmaWarpSpecializedILi3ENS5_IJNS4_1CILi1EEENSA_ILi8EEESB_EEENS1_35KernelTmaWarpSpecializedCooperativeEEENS5_IJNSA_ILi256EEESG_NSA_ILi32EEEEEENS_10tfloat32_tENS5_IJlSB_lEEESJ_SK_NS4_8TiledMMAINS4_8MMA_AtomIJNS4_4SM904GMMA30MMA_64x256x8_F32TF32TF32_SS_TNILNSO_7ScaleInE1ELSQ_1EEEEEENS4_6LayoutINS5_IJNSA_ILi2EEESB_SB_EEENS5_IJSB_NSA_ILi0EEESW_EEEEENS5_IJNS4_10UnderscoreESZ_SZ_EEEEENS4_23SM90_TMA_LOAD_MULTICASTENS4_14ComposedLayoutINS4_7SwizzleILi3ELi4ELi3EEENS4_18smem_ptr_flag_bitsILi32EEENST_INS5_IJSC_SH_EEENS5_IJSH_SB_EEEEEEEvNS4_8identityENS4_13SM90_TMA_LOADES1B_vS1C_EENS_8epilogue10collective6detail29Sm90TmaWarpSpecializedAdapterINS1G_15DefaultEpilogueISJ_SK_SK_NS1F_6thread17LinearCombinationISJ_Li1EffLNS1K_9ScaleType4KindE0ELNS_15FloatRoundStyleE2ESJ_EENS1_15EpilogueDefaultEEEEEvvEEEEvNT_6ParamsE,"aw",@nobits
	.sectionflags	@""
	.align	16
	.zero		1024


//--------------------- .nv.shared.reserved.0     --------------------------
	.section	.nv.shared.reserved.0,"aw",@nobits
	.weak		__nv_reservedSMEM_offset_0_alias
	.size		__nv_reservedSMEM_offset_0_alias, 0, 0
	.other		__nv_reservedSMEM_offset_0_alias,@"STO_CUDA_RESERVED_SHARED STV_DEFAULT"
__nv_reservedSMEM_offset_0_alias:
	.zero		0


//--------------------- .nv.global                --------------------------
	.section	.nv.global,"aw",@nobits
.nv.global:
	.type		_ZN40_INTERNAL_d1bfbbec_4_k_cu_f80eb6cd_249624cute1_E,@object
	.size		_ZN40_INTERNAL_d1bfbbec_4_k_cu_f80eb6cd_249624cute1_E,(_ZN40_INTERNAL_d1bfbbec_4_k_cu_f80eb6cd_249624cuda3std3__45__cpo6cbeginE - _ZN40_INTERNAL_d1bfbbec_4_k_cu_f80eb6cd_249624cute1_E)
_ZN40_INTERNAL_d1bfbbec_4_k_cu_f80eb6cd_249624cute1_E:
	.zero		1
	.type		_ZN40_INTERNAL_d1bfbbec_4_k_cu_f80eb6cd_249624cuda3std3__45__cpo6cbeginE,@object
	.size		_ZN40_INTERNAL_d1bfbbec_4_k_cu_f80eb6cd_249624cuda3std3__45__cpo6cbeginE,(_ZN40_INTERNAL_d1bfbbec_4_k_cu_f80eb6cd_249624cuda3std3__48in_placeE - _ZN40_INTERNAL_d1bfbbec_4_k_cu_f80eb6cd_249624cuda3std3__45__cpo6cbeginE)
_ZN40_INTERNAL_d1bfbbec_4_k_cu_f80eb6cd_249624cuda3std3__45__cpo6cbeginE:
	.zero		1
	.type		_ZN40_INTERNAL_d1bfbbec_4_k_cu_f80eb6cd_249624cuda3std3__48in_placeE,@object
	.size		_ZN40_INTERNAL_d1bfbbec_4_k_cu_f80eb6cd_249624cuda3std3__48in_placeE,(_ZN40_INTERNAL_d1bfbbec_4_k_cu_f80eb6cd_249624cuda3std6ranges3__45__cpo9iter_moveE - _ZN40_INTERNAL_d1bfbbec_4_k_cu_f80eb6cd_249624cuda3std3__48in_placeE)
_ZN40_INTERNAL_d1bfbbec_4_k_cu_f80eb6cd_249624cuda3std3__48in_placeE:
	.zero		1
	.type		_ZN40_INTERNAL_d1bfbbec_4_k_cu_f80eb6cd_249624cuda3std6ranges3__45__cpo9iter_moveE,@object
	.size		_ZN40_INTERNAL_d1bfbbec_4_k_cu_f80eb6cd_249624cuda3std6ranges3__45__cpo9iter_moveE,(_ZN40_INTERNAL_d1bfbbec_4_k_cu_f80eb6cd_249624cuda3std3__45__cpo5beginE - _ZN40_INTERNAL_d1bfbbec_4_k_cu_f80eb6cd_249624cuda3std6ranges3__45__cpo9iter_moveE)
_ZN40_INTERNAL_d1bfbbec_4_k_cu_f80eb6cd_249624cuda3std6ranges3__45__cpo9iter_moveE:
	.zero		1
	.type		_ZN40_INTERNAL_d1bfbbec_4_k_cu_f80eb6cd_249624cuda3std3__45__cpo5beginE,@object
	.size		_ZN40_INTERNAL_d1bfbbec_4_k_cu_f80eb6cd_249624cuda3std3__45__cpo5beginE,(_ZN40_INTERNAL_d1bfbbec_4_k_cu_f80eb6cd_249624cuda3std3__442_GLOBAL__N__d1bfbbec_4_k_cu_f80eb6cd_249626ignoreE - _ZN40_INTERNAL_d1bfbbec_4_k_cu_f80eb6cd_249624cuda3std3__45__cpo5beginE)
_ZN40_INTERNAL_d1bfbbec_4_k_cu_f80eb6cd_249624cuda3std3__45__cpo5beginE:
	.zero		1
	.type		_ZN40_INTERNAL_d1bfbbec_4_k_cu_f80eb6cd_249624cuda3std3__442_GLOBAL__N__d1bfbbec_4_k_cu_f80eb6cd_249626ignoreE,@object
	.size		_ZN40_INTERNAL_d1bfbbec_4_k_cu_f80eb6cd_249624cuda3std3__442_GLOBAL__N__d1bfbbec_4_k_cu_f80eb6cd_249626ignoreE,(_ZN40_INTERNAL_d1bfbbec_4_k_cu_f80eb6cd_249624cute7productE - _ZN40_INTERNAL_d1bfbbec_4_k_cu_f80eb6cd_249624cuda3std3__442_GLOBAL__N__d1bfbbec_4_k_cu_f80eb6cd_249626ignoreE)
_ZN40_INTERNAL_d1bfbbec_4_k_cu_f80eb6cd_249624cuda3std3__442_GLOBAL__N__d1bfbbec_4_k_cu_f80eb6cd_249626ignoreE:
	.zero		1
	.type		_ZN40_INTERNAL_d1bfbbec_4_k_cu_f80eb6cd_249624cute7productE,@object
	.size		_ZN40_INTERNAL_d1bfbbec_4_k_cu_f80eb6cd_249624cute7productE,(_ZN40_INTERNAL_d1bfbbec_4_k_cu_f80eb6cd_249624cuda3std3__45__cpo3endE - _ZN40_INTERNAL_d1bfbbec_4_k_cu_f80eb6cd_249624cute7productE)
_ZN40_INTERNAL_d1bfbbec_4_k_cu_f80eb6cd_249624cute7productE:
	.zero		1
	.type		_ZN40_INTERNAL_d1bfbbec_4_k_cu_f80eb6cd_249624cuda3std3__45__cpo3endE,@object
	.size		_ZN40_INTERNAL_d1bfbbec_4_k_cu_f80eb6cd_249624cuda3std3__45__cpo3endE,(_ZN40_INTERNAL_d1bfbbec_4_k_cu_f80eb6cd_249624cuda3std3__419piecewise_constructE - _ZN40_INTERNAL_d1bfbbec_4_k_cu_f80eb6cd_249624cuda3std3__45__cpo3endE)
_ZN40_INTERNAL_d1bfbbec_4_k_cu_f80eb6cd_249624cuda3std3__45__cpo3endE:
	.zero		1
	.type		_ZN40_INTERNAL_d1bfbbec_4_k_cu_f80eb6cd_249624cuda3std3__419piecewise_constructE,@object
	.size		_ZN40_INTERNAL_d1bfbbec_4_k_cu_f80eb6cd_249624cuda3std3__419piecewise_constructE,(_ZN40_INTERNAL_d1bfbbec_4_k_cu_f80eb6cd_249624cuda3std3__45__cpo4cendE - _ZN40_INTERNAL_d1bfbbec_4_k_cu_f80eb6cd_249624cuda3std3__419piecewise_constructE)
_ZN40_INTERNAL_d1bfbbec_4_k_cu_f80eb6cd_249624cuda3std3__419piecewise_constructE:
	.zero		1
	.type		_ZN40_INTERNAL_d1bfbbec_4_k_cu_f80eb6cd_249624cuda3std3__45__cpo4cendE,@object
	.size		_ZN40_INTERNAL_d1bfbbec_4_k_cu_f80eb6cd_249624cuda3std3__45__cpo4cendE,(_ZN40_INTERNAL_d1bfbbec_4_k_cu_f80eb6cd_249624cuda3std6ranges3__45__cpo4swapE - _ZN40_INTERNAL_d1bfbbec_4_k_cu_f80eb6cd_249624cuda3std3__45__cpo4cendE)
_ZN40_INTERNAL_d1bfbbec_4_k_cu_f80eb6cd_249624cuda3std3__45__cpo4cendE:
	.zero		1
	.type		_ZN40_INTERNAL_d1bfbbec_4_k_cu_f80eb6cd_249624cuda3std6ranges3__45__cpo4swapE,@object
	.size		_ZN40_INTERNAL_d1bfbbec_4_k_cu_f80eb6cd_249624cuda3std6ranges3__45__cpo4swapE,(.L_8 - _ZN40_INTERNAL_d1bfbbec_4_k_cu_f80eb6cd_249624cuda3std6ranges3__45__cpo4swapE)
_ZN40_INTERNAL_d1bfbbec_4_k_cu_f80eb6cd_249624cuda3std6ranges3__45__cpo4swapE:
	.zero		1
.L_8:


//--------------------- .nv.constant0._ZN7cutlass13device_kernelINS_4gemm6kernel13GemmUniversalIN4cute5tupleIJiiiiEEENS1_10collective13CollectiveMmaINS1_34MainloopSm90TmaGmmaWarpSpecializedILi3ENS5_IJNS4_1CILi1EEENSA_ILi8EEESB_EEENS1_35KernelTmaWarpSpecializedCooperativeEEENS5_IJNSA_ILi256EEESG_NSA_ILi32EEEEEENS_10tfloat32_tENS5_IJlSB_lEEESJ_SK_NS4_8TiledMMAINS4_8MMA_AtomIJNS4_4SM904GMMA30MMA_64x256x8_F32TF32TF32_SS_TNILNSO_7ScaleInE1ELSQ_1EEEEEENS4_6LayoutINS5_IJNSA_ILi2EEESB_SB_EEENS5_IJSB_NSA_ILi0EEESW_EEEEENS5_IJNS4_10UnderscoreESZ_SZ_EEEEENS4_23SM90_TMA_LOAD_MULTICASTENS4_14ComposedLayoutINS4_7SwizzleILi3ELi4ELi3EEENS4_18smem_ptr_flag_bitsILi32EEENST_INS5_IJSC_SH_EEENS5_IJSH_SB_EEEEEEEvNS4_8identityENS4_13SM90_TMA_LOADES1B_vS1C_EENS_8epilogue10collective6detail29Sm90TmaWarpSpecializedAdapterINS1G_15DefaultEpilogueISJ_SK_SK_NS1F_6thread17LinearCombinationISJ_Li1EffLNS1K_9ScaleType4KindE0ELNS_15FloatRoundStyleE2ESJ_EENS1_15EpilogueDefaultEEEEEvvEEEEvNT_6ParamsE --------------------------
	.section	.nv.constant0._ZN7cutlass13device_kernelINS_4gemm6kernel13GemmUniversalIN4cute5tupleIJiiiiEEENS1_10collective13CollectiveMmaINS1_34MainloopSm90TmaGmmaWarpSpecializedILi3ENS5_IJNS4_1CILi1EEENSA_ILi8EEESB_EEENS1_35KernelTmaWarpSpecializedCooperativeEEENS5_IJNSA_ILi256EEESG_NSA_ILi32EEEEEENS_10tfloat32_tENS5_IJlSB_lEEESJ_SK_NS4_8TiledMMAINS4_8MMA_AtomIJNS4_4SM904GMMA30MMA_64x256x8_F32TF32TF32_SS_TNILNSO_7ScaleInE1ELSQ_1EEEEEENS4_6LayoutINS5_IJNSA_ILi2EEESB_SB_EEENS5_IJSB_NSA_ILi0EEESW_EEEEENS5_IJNS4_10UnderscoreESZ_SZ_EEEEENS4_23SM90_TMA_LOAD_MULTICASTENS4_14ComposedLayoutINS4_7SwizzleILi3ELi4ELi3EEENS4_18smem_ptr_flag_bitsILi32EEENST_INS5_IJSC_SH_EEENS5_IJSH_SB_EEEEEEEvNS4_8identityENS4_13SM90_TMA_LOADES1B_vS1C_EENS_8epilogue10collective6detail29Sm90TmaWarpSpecializedAdapterINS1G_15DefaultEpilogueISJ_SK_SK_NS1F_6thread17LinearCombinationISJ_Li1EffLNS1K_9ScaleType4KindE0ELNS_15FloatRoundStyleE2ESJ_EENS1_15EpilogueDefaultEEEEEvvEEEEvNT_6ParamsE,"a",@progbits
	.sectionflags	@""
	.align	4
.nv.constant0._ZN7cutlass13device_kernelINS_4gemm6kernel13GemmUniversalIN4cute5tupleIJiiiiEEENS1_10collective13CollectiveMmaINS1_34MainloopSm90TmaGmmaWarpSpecializedILi3ENS5_IJNS4_1CILi1EEENSA_ILi8EEESB_EEENS1_35KernelTmaWarpSpecializedCooperativeEEENS5_IJNSA_ILi256EEESG_NSA_ILi32EEEEEENS_10tfloat32_tENS5_IJlSB_lEEESJ_SK_NS4_8TiledMMAINS4_8MMA_AtomIJNS4_4SM904GMMA30MMA_64x256x8_F32TF32TF32_SS_TNILNSO_7ScaleInE1ELSQ_1EEEEEENS4_6LayoutINS5_IJNSA_ILi2EEESB_SB_EEENS5_IJSB_NSA_ILi0EEESW_EEEEENS5_IJNS4_10UnderscoreESZ_SZ_EEEEENS4_23SM90_TMA_LOAD_MULTICASTENS4_14ComposedLayoutINS4_7SwizzleILi3ELi4ELi3EEENS4_18smem_ptr_flag_bitsILi32EEENST_INS5_IJSC_SH_EEENS5_IJSH_SB_EEEEEEEvNS4_8identityENS4_13SM90_TMA_LOADES1B_vS1C_EENS_8epilogue10collective6detail29Sm90TmaWarpSpecializedAdapterINS1G_15DefaultEpilogueISJ_SK_SK_NS1F_6thread17LinearCombinationISJ_Li1EffLNS1K_9ScaleType4KindE0ELNS_15FloatRoundStyleE2ESJ_EENS1_15EpilogueDefaultEEEEEvvEEEEvNT_6ParamsE:
	.zero		1664


//--------------------- SYMBOLS --------------------------

	.type		.nv.reservedSmem.offset0,@object
	.size		.nv.reservedSmem.offset0,0x4
	.type		__assertfail,@function
